//
// Generated by NVIDIA NVVM Compiler
//
// Compiler Build ID: CL-36424714
// Cuda compilation tools, release 13.0, V13.0.88
// Based on NVVM 20.0.0
//

.version 9.0
.target sm_100
.address_size 64

	// .globl	_Z9addKernelPiPKiS1_
// _ZZ10scanKernelPiS_E1s has been demoted
// _ZZ18scanPartialResultsPiS_E1s has been demoted
// _ZZ18scanKernelModifiedPiS_E1s has been demoted
// _ZZ26scanPartialResultsModifiedPiS_E1s has been demoted

.visible .entry _Z9addKernelPiPKiS1_(
	.param .u64 .ptr .align 1 _Z9addKernelPiPKiS1__param_0,
	.param .u64 .ptr .align 1 _Z9addKernelPiPKiS1__param_1,
	.param .u64 .ptr .align 1 _Z9addKernelPiPKiS1__param_2
)
{
	.reg .b32 	%r<5>;
	.reg .b64 	%rd<11>;

	ld.param.u64 	%rd1, [_Z9addKernelPiPKiS1__param_0];
	ld.param.u64 	%rd2, [_Z9addKernelPiPKiS1__param_1];
	ld.param.u64 	%rd3, [_Z9addKernelPiPKiS1__param_2];
	cvta.to.global.u64 	%rd4, %rd1;
	cvta.to.global.u64 	%rd5, %rd3;
	cvta.to.global.u64 	%rd6, %rd2;
	mov.u32 	%r1, %tid.x;
	mul.wide.u32 	%rd7, %r1, 4;
	add.s64 	%rd8, %rd6, %rd7;
	ld.global.u32 	%r2, [%rd8];
	add.s64 	%rd9, %rd5, %rd7;
	ld.global.u32 	%r3, [%rd9];
	add.s32 	%r4, %r3, %r2;
	add.s64 	%rd10, %rd4, %rd7;
	st.global.u32 	[%rd10], %r4;
	ret;

}
	// .globl	_Z16divideScanResultPiS_
.visible .entry _Z16divideScanResultPiS_(
	.param .u64 .ptr .align 1 _Z16divideScanResultPiS__param_0,
	.param .u64 .ptr .align 1 _Z16divideScanResultPiS__param_1
)
{
	.reg .b32 	%r<11>;
	.reg .b64 	%rd<8>;

	ld.param.u64 	%rd1, [_Z16divideScanResultPiS__param_0];
	ld.param.u64 	%rd2, [_Z16divideScanResultPiS__param_1];
	cvta.to.global.u64 	%rd3, %rd1;
	cvta.to.global.u64 	%rd4, %rd2;
	mov.u32 	%r1, %tid.x;
	mov.u32 	%r2, %ctaid.x;
	mov.u32 	%r3, %ntid.x;
	mad.lo.s32 	%r4, %r2, %r3, %r1;
	mul.wide.u32 	%rd5, %r4, 4;
	add.s64 	%rd6, %rd4, %rd5;
	ld.global.u32 	%r5, [%rd6];
	add.s32 	%r6, %r5, -1;
	shr.s32 	%r7, %r6, 31;
	shr.u32 	%r8, %r7, 22;
	add.s32 	%r9, %r6, %r8;
	shr.s32 	%r10, %r9, 10;
	add.s64 	%rd7, %rd3, %rd5;
	st.global.u32 	[%rd7], %r10;
	ret;

}
	// .globl	_Z10scanKernelPiS_
.visible .entry _Z10scanKernelPiS_(
	.param .u64 .ptr .align 1 _Z10scanKernelPiS__param_0,
	.param .u64 .ptr .align 1 _Z10scanKernelPiS__param_1
)
{
	.reg .pred 	%p<50>;
	.reg .b32 	%r<81>;
	.reg .b64 	%rd<9>;
	// demoted variable
	.shared .align 4 .b8 _ZZ10scanKernelPiS_E1s[4096];
	ld.param.u64 	%rd1, [_Z10scanKernelPiS__param_0];
	ld.param.u64 	%rd2, [_Z10scanKernelPiS__param_1];
	mov.u32 	%r14, %tid.x;
	mov.u32 	%r15, %ntid.x;
	mov.u32 	%r16, %ctaid.x;
	mad.lo.s32 	%r1, %r15, %r16, %r14;
	cvta.to.global.u64 	%rd3, %rd2;
	mul.wide.u32 	%rd4, %r1, 4;
	add.s64 	%rd5, %rd3, %rd4;
	ld.global.u32 	%r17, [%rd5];
	shl.b32 	%r18, %r14, 2;
	mov.u32 	%r19, _ZZ10scanKernelPiS_E1s;
	add.s32 	%r2, %r19, %r18;
	st.shared.u32 	[%r2], %r17;
	bar.sync 	0;
	add.s32 	%r3, %r14, 1;
	and.b32  	%r4, %r14, 1;
	setp.eq.s32 	%p1, %r4, 0;
	@%p1 bra 	$L__BB2_2;
	ld.shared.u32 	%r20, [%r2+-4];
	ld.shared.u32 	%r21, [%r2];
	add.s32 	%r22, %r21, %r20;
	st.shared.u32 	[%r2], %r22;
$L__BB2_2:
	bar.sync 	0;
	and.b32  	%r5, %r3, 3;
	setp.ne.s32 	%p2, %r5, 0;
	@%p2 bra 	$L__BB2_4;
	ld.shared.u32 	%r23, [%r2+-8];
	ld.shared.u32 	%r24, [%r2];
	add.s32 	%r25, %r24, %r23;
	st.shared.u32 	[%r2], %r25;
$L__BB2_4:
	bar.sync 	0;
	and.b32  	%r6, %r3, 7;
	setp.ne.s32 	%p3, %r6, 0;
	@%p3 bra 	$L__BB2_6;
	ld.shared.u32 	%r26, [%r2+-16];
	ld.shared.u32 	%r27, [%r2];
	add.s32 	%r28, %r27, %r26;
	st.shared.u32 	[%r2], %r28;
$L__BB2_6:
	bar.sync 	0;
	and.b32  	%r7, %r3, 15;
	setp.ne.s32 	%p4, %r7, 0;
	@%p4 bra 	$L__BB2_8;
	ld.shared.u32 	%r29, [%r2+-32];
	ld.shared.u32 	%r30, [%r2];
	add.s32 	%r31, %r30, %r29;
	st.shared.u32 	[%r2], %r31;
$L__BB2_8:
	bar.sync 	0;
	and.b32  	%r8, %r3, 31;
	setp.ne.s32 	%p5, %r8, 0;
	@%p5 bra 	$L__BB2_10;
	ld.shared.u32 	%r32, [%r2+-64];
	ld.shared.u32 	%r33, [%r2];
	add.s32 	%r34, %r33, %r32;
	st.shared.u32 	[%r2], %r34;
$L__BB2_10:
	bar.sync 	0;
	and.b32  	%r9, %r3, 63;
	setp.ne.s32 	%p6, %r9, 0;
	@%p6 bra 	$L__BB2_12;
	ld.shared.u32 	%r35, [%r2+-128];
	ld.shared.u32 	%r36, [%r2];
	add.s32 	%r37, %r36, %r35;
	st.shared.u32 	[%r2], %r37;
$L__BB2_12:
	bar.sync 	0;
	and.b32  	%r10, %r3, 127;
	setp.ne.s32 	%p7, %r10, 0;
	@%p7 bra 	$L__BB2_14;
	ld.shared.u32 	%r38, [%r2+-256];
	ld.shared.u32 	%r39, [%r2];
	add.s32 	%r40, %r39, %r38;
	st.shared.u32 	[%r2], %r40;
$L__BB2_14:
	bar.sync 	0;
	and.b32  	%r11, %r3, 255;
	setp.ne.s32 	%p8, %r11, 0;
	@%p8 bra 	$L__BB2_16;
	ld.shared.u32 	%r41, [%r2+-512];
	ld.shared.u32 	%r42, [%r2];
	add.s32 	%r43, %r42, %r41;
	st.shared.u32 	[%r2], %r43;
$L__BB2_16:
	bar.sync 	0;
	and.b32  	%r12, %r3, 511;
	setp.ne.s32 	%p9, %r12, 0;
	@%p9 bra 	$L__BB2_18;
	ld.shared.u32 	%r44, [%r2+-1024];
	ld.shared.u32 	%r45, [%r2];
	add.s32 	%r46, %r45, %r44;
	st.shared.u32 	[%r2], %r46;
$L__BB2_18:
	bar.sync 	0;
	and.b32  	%r13, %r3, 1023;
	setp.ne.s32 	%p10, %r13, 0;
	@%p10 bra 	$L__BB2_20;
	ld.shared.u32 	%r47, [%r2+-2048];
	ld.shared.u32 	%r48, [%r2];
	add.s32 	%r49, %r48, %r47;
	st.shared.u32 	[%r2], %r49;
$L__BB2_20:
	setp.eq.s32 	%p11, %r13, 0;
	bar.sync 	0;
	setp.eq.s32 	%p12, %r3, 1024;
	xor.pred  	%p13, %p12, %p11;
	not.pred 	%p14, %p13;
	@%p14 bra 	$L__BB2_22;
	ld.shared.u32 	%r50, [%r2];
	ld.shared.u32 	%r51, [%r2+2048];
	add.s32 	%r52, %r51, %r50;
	st.shared.u32 	[%r2+2048], %r52;
$L__BB2_22:
	setp.eq.s32 	%p15, %r3, 1024;
	setp.eq.s32 	%p16, %r12, 0;
	bar.sync 	0;
	xor.pred  	%p17, %p15, %p16;
	not.pred 	%p18, %p17;
	@%p18 bra 	$L__BB2_24;
	ld.shared.u32 	%r53, [%r2];
	ld.shared.u32 	%r54, [%r2+1024];
	add.s32 	%r55, %r54, %r53;
	st.shared.u32 	[%r2+1024], %r55;
$L__BB2_24:
	setp.eq.s32 	%p19, %r3, 1024;
	setp.eq.s32 	%p20, %r11, 0;
	bar.sync 	0;
	xor.pred  	%p21, %p19, %p20;
	not.pred 	%p22, %p21;
	@%p22 bra 	$L__BB2_26;
	ld.shared.u32 	%r56, [%r2];
	ld.shared.u32 	%r57, [%r2+512];
	add.s32 	%r58, %r57, %r56;
	st.shared.u32 	[%r2+512], %r58;
$L__BB2_26:
	setp.eq.s32 	%p23, %r3, 1024;
	setp.eq.s32 	%p24, %r10, 0;
	bar.sync 	0;
	xor.pred  	%p25, %p23, %p24;
	not.pred 	%p26, %p25;
	@%p26 bra 	$L__BB2_28;
	ld.shared.u32 	%r59, [%r2];
	ld.shared.u32 	%r60, [%r2+256];
	add.s32 	%r61, %r60, %r59;
	st.shared.u32 	[%r2+256], %r61;
$L__BB2_28:
	setp.eq.s32 	%p27, %r3, 1024;
	setp.eq.s32 	%p28, %r9, 0;
	bar.sync 	0;
	xor.pred  	%p29, %p27, %p28;
	not.pred 	%p30, %p29;
	@%p30 bra 	$L__BB2_30;
	ld.shared.u32 	%r62, [%r2];
	ld.shared.u32 	%r63, [%r2+128];
	add.s32 	%r64, %r63, %r62;
	st.shared.u32 	[%r2+128], %r64;
$L__BB2_30:
	setp.eq.s32 	%p31, %r3, 1024;
	setp.eq.s32 	%p32, %r8, 0;
	bar.sync 	0;
	xor.pred  	%p33, %p31, %p32;
	not.pred 	%p34, %p33;
	@%p34 bra 	$L__BB2_32;
	ld.shared.u32 	%r65, [%r2];
	ld.shared.u32 	%r66, [%r2+64];
	add.s32 	%r67, %r66, %r65;
	st.shared.u32 	[%r2+64], %r67;
$L__BB2_32:
	setp.eq.s32 	%p35, %r3, 1024;
	setp.eq.s32 	%p36, %r7, 0;
	bar.sync 	0;
	xor.pred  	%p37, %p35, %p36;
	not.pred 	%p38, %p37;
	@%p38 bra 	$L__BB2_34;
	ld.shared.u32 	%r68, [%r2];
	ld.shared.u32 	%r69, [%r2+32];
	add.s32 	%r70, %r69, %r68;
	st.shared.u32 	[%r2+32], %r70;
$L__BB2_34:
	setp.eq.s32 	%p39, %r3, 1024;
	setp.eq.s32 	%p40, %r6, 0;
	bar.sync 	0;
	xor.pred  	%p41, %p39, %p40;
	not.pred 	%p42, %p41;
	@%p42 bra 	$L__BB2_36;
	ld.shared.u32 	%r71, [%r2];
	ld.shared.u32 	%r72, [%r2+16];
	add.s32 	%r73, %r72, %r71;
	st.shared.u32 	[%r2+16], %r73;
$L__BB2_36:
	setp.eq.s32 	%p43, %r3, 1024;
	setp.eq.s32 	%p44, %r5, 0;
	bar.sync 	0;
	xor.pred  	%p45, %p43, %p44;
	not.pred 	%p46, %p45;
	@%p46 bra 	$L__BB2_38;
	ld.shared.u32 	%r74, [%r2];
	ld.shared.u32 	%r75, [%r2+8];
	add.s32 	%r76, %r75, %r74;
	st.shared.u32 	[%r2+8], %r76;
$L__BB2_38:
	setp.eq.s32 	%p47, %r3, 1024;
	setp.eq.s32 	%p48, %r4, 0;
	bar.sync 	0;
	or.pred  	%p49, %p47, %p48;
	@%p49 bra 	$L__BB2_40;
	ld.shared.u32 	%r77, [%r2];
	ld.shared.u32 	%r78, [%r2+4];
	add.s32 	%r79, %r78, %r77;
	st.shared.u32 	[%r2+4], %r79;
$L__BB2_40:
	bar.sync 	0;
	cvta.to.global.u64 	%rd6, %rd1;
	ld.shared.u32 	%r80, [%r2];
	add.s64 	%rd8, %rd6, %rd4;
	st.global.u32 	[%rd8], %r80;
	bar.sync 	0;
	ret;

}
	// .globl	_Z18scanPartialResultsPiS_
.visible .entry _Z18scanPartialResultsPiS_(
	.param .u64 .ptr .align 1 _Z18scanPartialResultsPiS__param_0,
	.param .u64 .ptr .align 1 _Z18scanPartialResultsPiS__param_1
)
{
	.reg .pred 	%p<13>;
	.reg .b32 	%r<56>;
	.reg .b64 	%rd<10>;
	// demoted variable
	.shared .align 4 .b8 _ZZ18scanPartialResultsPiS_E1s[4096];
	ld.param.u64 	%rd2, [_Z18scanPartialResultsPiS__param_0];
	ld.param.u64 	%rd3, [_Z18scanPartialResultsPiS__param_1];
	cvta.to.global.u64 	%rd1, %rd3;
	mov.u32 	%r1, %tid.x;
	mov.u32 	%r2, %ntid.x;
	mov.u32 	%r6, %ctaid.x;
	mul.lo.s32 	%r3, %r2, %r6;
	shl.b32 	%r7, %r1, 2;
	mov.u32 	%r8, _ZZ18scanPartialResultsPiS_E1s;
	add.s32 	%r4, %r8, %r7;
	mov.b32 	%r9, 0;
	st.shared.u32 	[%r4], %r9;
	setp.ge.u32 	%p1, %r1, %r6;
	@%p1 bra 	$L__BB3_2;
	mul.lo.s32 	%r10, %r2, %r1;
	mul.wide.u32 	%rd4, %r10, 4;
	add.s64 	%rd5, %rd1, %rd4;
	ld.global.u32 	%r11, [%rd5+4092];
	st.shared.u32 	[%r4], %r11;
$L__BB3_2:
	bar.sync 	0;
	sub.s32 	%r5, 32766, %r1;
	and.b32  	%r12, %r5, 1;
	setp.eq.b32 	%p2, %r12, 1;
	not.pred 	%p3, %p2;
	@%p3 bra 	$L__BB3_4;
	ld.shared.u32 	%r13, [%r4+-4];
	ld.shared.u32 	%r14, [%r4];
	add.s32 	%r15, %r14, %r13;
	st.shared.u32 	[%r4], %r15;
$L__BB3_4:
	bar.sync 	0;
	and.b32  	%r16, %r5, 3;
	setp.ne.s32 	%p4, %r16, 3;
	@%p4 bra 	$L__BB3_6;
	ld.shared.u32 	%r17, [%r4+-8];
	ld.shared.u32 	%r18, [%r4];
	add.s32 	%r19, %r18, %r17;
	st.shared.u32 	[%r4], %r19;
$L__BB3_6:
	bar.sync 	0;
	and.b32  	%r20, %r5, 7;
	setp.ne.s32 	%p5, %r20, 7;
	@%p5 bra 	$L__BB3_8;
	ld.shared.u32 	%r21, [%r4+-16];
	ld.shared.u32 	%r22, [%r4];
	add.s32 	%r23, %r22, %r21;
	st.shared.u32 	[%r4], %r23;
$L__BB3_8:
	bar.sync 	0;
	and.b32  	%r24, %r5, 15;
	setp.ne.s32 	%p6, %r24, 15;
	@%p6 bra 	$L__BB3_10;
	ld.shared.u32 	%r25, [%r4+-32];
	ld.shared.u32 	%r26, [%r4];
	add.s32 	%r27, %r26, %r25;
	st.shared.u32 	[%r4], %r27;
$L__BB3_10:
	bar.sync 	0;
	and.b32  	%r28, %r5, 31;
	setp.ne.s32 	%p7, %r28, 31;
	@%p7 bra 	$L__BB3_12;
	ld.shared.u32 	%r29, [%r4+-64];
	ld.shared.u32 	%r30, [%r4];
	add.s32 	%r31, %r30, %r29;
	st.shared.u32 	[%r4], %r31;
$L__BB3_12:
	bar.sync 	0;
	and.b32  	%r32, %r5, 63;
	setp.ne.s32 	%p8, %r32, 63;
	@%p8 bra 	$L__BB3_14;
	ld.shared.u32 	%r33, [%r4+-128];
	ld.shared.u32 	%r34, [%r4];
	add.s32 	%r35, %r34, %r33;
	st.shared.u32 	[%r4], %r35;
$L__BB3_14:
	bar.sync 	0;
	and.b32  	%r36, %r5, 127;
	setp.ne.s32 	%p9, %r36, 127;
	@%p9 bra 	$L__BB3_16;
	ld.shared.u32 	%r37, [%r4+-256];
	ld.shared.u32 	%r38, [%r4];
	add.s32 	%r39, %r38, %r37;
	st.shared.u32 	[%r4], %r39;
$L__BB3_16:
	bar.sync 	0;
	and.b32  	%r40, %r5, 255;
	setp.ne.s32 	%p10, %r40, 255;
	@%p10 bra 	$L__BB3_18;
	ld.shared.u32 	%r41, [%r4+-512];
	ld.shared.u32 	%r42, [%r4];
	add.s32 	%r43, %r42, %r41;
	st.shared.u32 	[%r4], %r43;
$L__BB3_18:
	bar.sync 	0;
	and.b32  	%r44, %r5, 511;
	setp.ne.s32 	%p11, %r44, 511;
	@%p11 bra 	$L__BB3_20;
	ld.shared.u32 	%r45, [%r4+-1024];
	ld.shared.u32 	%r46, [%r4];
	add.s32 	%r47, %r46, %r45;
	st.shared.u32 	[%r4], %r47;
$L__BB3_20:
	bar.sync 	0;
	and.b32  	%r48, %r5, 1023;
	setp.ne.s32 	%p12, %r48, 1023;
	@%p12 bra 	$L__BB3_22;
	ld.shared.u32 	%r49, [%r4+-2048];
	ld.shared.u32 	%r50, [%r4];
	add.s32 	%r51, %r50, %r49;
	st.shared.u32 	[%r4], %r51;
$L__BB3_22:
	bar.sync 	0;
	cvta.to.global.u64 	%rd6, %rd2;
	add.s32 	%r52, %r3, %r1;
	mul.wide.u32 	%rd7, %r52, 4;
	add.s64 	%rd8, %rd1, %rd7;
	ld.global.u32 	%r53, [%rd8];
	ld.shared.u32 	%r54, [_ZZ18scanPartialResultsPiS_E1s+4092];
	add.s32 	%r55, %r54, %r53;
	add.s64 	%rd9, %rd6, %rd7;
	st.global.u32 	[%rd9], %r55;
	bar.sync 	0;
	ret;

}
	// .globl	_Z18scanKernelModifiedPiS_
.visible .entry _Z18scanKernelModifiedPiS_(
	.param .u64 .ptr .align 1 _Z18scanKernelModifiedPiS__param_0,
	.param .u64 .ptr .align 1 _Z18scanKernelModifiedPiS__param_1
)
{
	.reg .pred 	%p<60>;
	.reg .b32 	%r<351>;
	.reg .b64 	%rd<9>;
	// demoted variable
	.shared .align 4 .b8 _ZZ18scanKernelModifiedPiS_E1s[4096];
	ld.param.u64 	%rd1, [_Z18scanKernelModifiedPiS__param_0];
	ld.param.u64 	%rd2, [_Z18scanKernelModifiedPiS__param_1];
	mov.u32 	%r74, %tid.x;
	mov.u32 	%r75, %ntid.x;
	mov.u32 	%r76, %ctaid.x;
	mad.lo.s32 	%r1, %r75, %r76, %r74;
	cvta.to.global.u64 	%rd3, %rd2;
	mul.wide.u32 	%rd4, %r1, 4;
	add.s64 	%rd5, %rd3, %rd4;
	ld.global.u32 	%r77, [%rd5];
	shl.b32 	%r78, %r74, 2;
	mov.u32 	%r79, _ZZ18scanKernelModifiedPiS_E1s;
	add.s32 	%r2, %r79, %r78;
	st.shared.u32 	[%r2], %r77;
	bar.sync 	0;
	add.s32 	%r3, %r74, 1;
	and.b32  	%r4, %r74, 1;
	setp.eq.s32 	%p1, %r4, 0;
	@%p1 bra 	$L__BB4_4;
	ld.shared.u32 	%r332, [%r2+-4];
	ld.shared.u32 	%r331, [%r2];
	shr.s32 	%r80, %r332, 31;
	shr.u32 	%r81, %r80, 22;
	add.s32 	%r82, %r332, %r81;
	and.b32  	%r83, %r82, -1024;
	sub.s32 	%r84, %r332, %r83;
	shr.s32 	%r85, %r331, 31;
	shr.u32 	%r86, %r85, 22;
	add.s32 	%r87, %r331, %r86;
	and.b32  	%r88, %r87, -1024;
	sub.s32 	%r89, %r331, %r88;
	add.s32 	%r90, %r89, %r84;
	setp.lt.s32 	%p2, %r90, 1025;
	@%p2 bra 	$L__BB4_3;
	add.s32 	%r91, %r332, -1;
	shr.s32 	%r92, %r91, 31;
	shr.u32 	%r93, %r92, 22;
	add.s32 	%r94, %r91, %r93;
	and.b32  	%r95, %r94, -1024;
	add.s32 	%r332, %r95, 1024;
	st.shared.u32 	[%r2+-4], %r332;
	add.s32 	%r96, %r331, -1;
	shr.s32 	%r97, %r96, 31;
	shr.u32 	%r98, %r97, 22;
	add.s32 	%r99, %r96, %r98;
	and.b32  	%r100, %r99, -1024;
	add.s32 	%r331, %r100, 1024;
$L__BB4_3:
	add.s32 	%r101, %r331, %r332;
	st.shared.u32 	[%r2], %r101;
$L__BB4_4:
	bar.sync 	0;
	and.b32  	%r11, %r3, 3;
	setp.ne.s32 	%p3, %r11, 0;
	@%p3 bra 	$L__BB4_8;
	ld.shared.u32 	%r334, [%r2+-8];
	ld.shared.u32 	%r333, [%r2];
	shr.s32 	%r102, %r334, 31;
	shr.u32 	%r103, %r102, 22;
	add.s32 	%r104, %r334, %r103;
	and.b32  	%r105, %r104, -1024;
	sub.s32 	%r106, %r334, %r105;
	shr.s32 	%r107, %r333, 31;
	shr.u32 	%r108, %r107, 22;
	add.s32 	%r109, %r333, %r108;
	and.b32  	%r110, %r109, -1024;
	sub.s32 	%r111, %r333, %r110;
	add.s32 	%r112, %r111, %r106;
	setp.lt.s32 	%p4, %r112, 1025;
	@%p4 bra 	$L__BB4_7;
	add.s32 	%r113, %r334, -1;
	shr.s32 	%r114, %r113, 31;
	shr.u32 	%r115, %r114, 22;
	add.s32 	%r116, %r113, %r115;
	and.b32  	%r117, %r116, -1024;
	add.s32 	%r334, %r117, 1024;
	st.shared.u32 	[%r2+-8], %r334;
	add.s32 	%r118, %r333, -1;
	shr.s32 	%r119, %r118, 31;
	shr.u32 	%r120, %r119, 22;
	add.s32 	%r121, %r118, %r120;
	and.b32  	%r122, %r121, -1024;
	add.s32 	%r333, %r122, 1024;
$L__BB4_7:
	add.s32 	%r123, %r333, %r334;
	st.shared.u32 	[%r2], %r123;
$L__BB4_8:
	bar.sync 	0;
	and.b32  	%r18, %r3, 7;
	setp.ne.s32 	%p5, %r18, 0;
	@%p5 bra 	$L__BB4_12;
	ld.shared.u32 	%r336, [%r2+-16];
	ld.shared.u32 	%r335, [%r2];
	shr.s32 	%r124, %r336, 31;
	shr.u32 	%r125, %r124, 22;
	add.s32 	%r126, %r336, %r125;
	and.b32  	%r127, %r126, -1024;
	sub.s32 	%r128, %r336, %r127;
	shr.s32 	%r129, %r335, 31;
	shr.u32 	%r130, %r129, 22;
	add.s32 	%r131, %r335, %r130;
	and.b32  	%r132, %r131, -1024;
	sub.s32 	%r133, %r335, %r132;
	add.s32 	%r134, %r133, %r128;
	setp.lt.s32 	%p6, %r134, 1025;
	@%p6 bra 	$L__BB4_11;
	add.s32 	%r135, %r336, -1;
	shr.s32 	%r136, %r135, 31;
	shr.u32 	%r137, %r136, 22;
	add.s32 	%r138, %r135, %r137;
	and.b32  	%r139, %r138, -1024;
	add.s32 	%r336, %r139, 1024;
	st.shared.u32 	[%r2+-16], %r336;
	add.s32 	%r140, %r335, -1;
	shr.s32 	%r141, %r140, 31;
	shr.u32 	%r142, %r141, 22;
	add.s32 	%r143, %r140, %r142;
	and.b32  	%r144, %r143, -1024;
	add.s32 	%r335, %r144, 1024;
$L__BB4_11:
	add.s32 	%r145, %r335, %r336;
	st.shared.u32 	[%r2], %r145;
$L__BB4_12:
	bar.sync 	0;
	and.b32  	%r25, %r3, 15;
	setp.ne.s32 	%p7, %r25, 0;
	@%p7 bra 	$L__BB4_16;
	ld.shared.u32 	%r338, [%r2+-32];
	ld.shared.u32 	%r337, [%r2];
	shr.s32 	%r146, %r338, 31;
	shr.u32 	%r147, %r146, 22;
	add.s32 	%r148, %r338, %r147;
	and.b32  	%r149, %r148, -1024;
	sub.s32 	%r150, %r338, %r149;
	shr.s32 	%r151, %r337, 31;
	shr.u32 	%r152, %r151, 22;
	add.s32 	%r153, %r337, %r152;
	and.b32  	%r154, %r153, -1024;
	sub.s32 	%r155, %r337, %r154;
	add.s32 	%r156, %r155, %r150;
	setp.lt.s32 	%p8, %r156, 1025;
	@%p8 bra 	$L__BB4_15;
	add.s32 	%r157, %r338, -1;
	shr.s32 	%r158, %r157, 31;
	shr.u32 	%r159, %r158, 22;
	add.s32 	%r160, %r157, %r159;
	and.b32  	%r161, %r160, -1024;
	add.s32 	%r338, %r161, 1024;
	st.shared.u32 	[%r2+-32], %r338;
	add.s32 	%r162, %r337, -1;
	shr.s32 	%r163, %r162, 31;
	shr.u32 	%r164, %r163, 22;
	add.s32 	%r165, %r162, %r164;
	and.b32  	%r166, %r165, -1024;
	add.s32 	%r337, %r166, 1024;
$L__BB4_15:
	add.s32 	%r167, %r337, %r338;
	st.shared.u32 	[%r2], %r167;
$L__BB4_16:
	bar.sync 	0;
	and.b32  	%r32, %r3, 31;
	setp.ne.s32 	%p9, %r32, 0;
	@%p9 bra 	$L__BB4_20;
	ld.shared.u32 	%r340, [%r2+-64];
	ld.shared.u32 	%r339, [%r2];
	shr.s32 	%r168, %r340, 31;
	shr.u32 	%r169, %r168, 22;
	add.s32 	%r170, %r340, %r169;
	and.b32  	%r171, %r170, -1024;
	sub.s32 	%r172, %r340, %r171;
	shr.s32 	%r173, %r339, 31;
	shr.u32 	%r174, %r173, 22;
	add.s32 	%r175, %r339, %r174;
	and.b32  	%r176, %r175, -1024;
	sub.s32 	%r177, %r339, %r176;
	add.s32 	%r178, %r177, %r172;
	setp.lt.s32 	%p10, %r178, 1025;
	@%p10 bra 	$L__BB4_19;
	add.s32 	%r179, %r340, -1;
	shr.s32 	%r180, %r179, 31;
	shr.u32 	%r181, %r180, 22;
	add.s32 	%r182, %r179, %r181;
	and.b32  	%r183, %r182, -1024;
	add.s32 	%r340, %r183, 1024;
	st.shared.u32 	[%r2+-64], %r340;
	add.s32 	%r184, %r339, -1;
	shr.s32 	%r185, %r184, 31;
	shr.u32 	%r186, %r185, 22;
	add.s32 	%r187, %r184, %r186;
	and.b32  	%r188, %r187, -1024;
	add.s32 	%r339, %r188, 1024;
$L__BB4_19:
	add.s32 	%r189, %r339, %r340;
	st.shared.u32 	[%r2], %r189;
$L__BB4_20:
	bar.sync 	0;
	and.b32  	%r39, %r3, 63;
	setp.ne.s32 	%p11, %r39, 0;
	@%p11 bra 	$L__BB4_24;
	ld.shared.u32 	%r342, [%r2+-128];
	ld.shared.u32 	%r341, [%r2];
	shr.s32 	%r190, %r342, 31;
	shr.u32 	%r191, %r190, 22;
	add.s32 	%r192, %r342, %r191;
	and.b32  	%r193, %r192, -1024;
	sub.s32 	%r194, %r342, %r193;
	shr.s32 	%r195, %r341, 31;
	shr.u32 	%r196, %r195, 22;
	add.s32 	%r197, %r341, %r196;
	and.b32  	%r198, %r197, -1024;
	sub.s32 	%r199, %r341, %r198;
	add.s32 	%r200, %r199, %r194;
	setp.lt.s32 	%p12, %r200, 1025;
	@%p12 bra 	$L__BB4_23;
	add.s32 	%r201, %r342, -1;
	shr.s32 	%r202, %r201, 31;
	shr.u32 	%r203, %r202, 22;
	add.s32 	%r204, %r201, %r203;
	and.b32  	%r205, %r204, -1024;
	add.s32 	%r342, %r205, 1024;
	st.shared.u32 	[%r2+-128], %r342;
	add.s32 	%r206, %r341, -1;
	shr.s32 	%r207, %r206, 31;
	shr.u32 	%r208, %r207, 22;
	add.s32 	%r209, %r206, %r208;
	and.b32  	%r210, %r209, -1024;
	add.s32 	%r341, %r210, 1024;
$L__BB4_23:
	add.s32 	%r211, %r341, %r342;
	st.shared.u32 	[%r2], %r211;
$L__BB4_24:
	bar.sync 	0;
	and.b32  	%r46, %r3, 127;
	setp.ne.s32 	%p13, %r46, 0;
	@%p13 bra 	$L__BB4_28;
	ld.shared.u32 	%r344, [%r2+-256];
	ld.shared.u32 	%r343, [%r2];
	shr.s32 	%r212, %r344, 31;
	shr.u32 	%r213, %r212, 22;
	add.s32 	%r214, %r344, %r213;
	and.b32  	%r215, %r214, -1024;
	sub.s32 	%r216, %r344, %r215;
	shr.s32 	%r217, %r343, 31;
	shr.u32 	%r218, %r217, 22;
	add.s32 	%r219, %r343, %r218;
	and.b32  	%r220, %r219, -1024;
	sub.s32 	%r221, %r343, %r220;
	add.s32 	%r222, %r221, %r216;
	setp.lt.s32 	%p14, %r222, 1025;
	@%p14 bra 	$L__BB4_27;
	add.s32 	%r223, %r344, -1;
	shr.s32 	%r224, %r223, 31;
	shr.u32 	%r225, %r224, 22;
	add.s32 	%r226, %r223, %r225;
	and.b32  	%r227, %r226, -1024;
	add.s32 	%r344, %r227, 1024;
	st.shared.u32 	[%r2+-256], %r344;
	add.s32 	%r228, %r343, -1;
	shr.s32 	%r229, %r228, 31;
	shr.u32 	%r230, %r229, 22;
	add.s32 	%r231, %r228, %r230;
	and.b32  	%r232, %r231, -1024;
	add.s32 	%r343, %r232, 1024;
$L__BB4_27:
	add.s32 	%r233, %r343, %r344;
	st.shared.u32 	[%r2], %r233;
$L__BB4_28:
	bar.sync 	0;
	and.b32  	%r53, %r3, 255;
	setp.ne.s32 	%p15, %r53, 0;
	@%p15 bra 	$L__BB4_32;
	ld.shared.u32 	%r346, [%r2+-512];
	ld.shared.u32 	%r345, [%r2];
	shr.s32 	%r234, %r346, 31;
	shr.u32 	%r235, %r234, 22;
	add.s32 	%r236, %r346, %r235;
	and.b32  	%r237, %r236, -1024;
	sub.s32 	%r238, %r346, %r237;
	shr.s32 	%r239, %r345, 31;
	shr.u32 	%r240, %r239, 22;
	add.s32 	%r241, %r345, %r240;
	and.b32  	%r242, %r241, -1024;
	sub.s32 	%r243, %r345, %r242;
	add.s32 	%r244, %r243, %r238;
	setp.lt.s32 	%p16, %r244, 1025;
	@%p16 bra 	$L__BB4_31;
	add.s32 	%r245, %r346, -1;
	shr.s32 	%r246, %r245, 31;
	shr.u32 	%r247, %r246, 22;
	add.s32 	%r248, %r245, %r247;
	and.b32  	%r249, %r248, -1024;
	add.s32 	%r346, %r249, 1024;
	st.shared.u32 	[%r2+-512], %r346;
	add.s32 	%r250, %r345, -1;
	shr.s32 	%r251, %r250, 31;
	shr.u32 	%r252, %r251, 22;
	add.s32 	%r253, %r250, %r252;
	and.b32  	%r254, %r253, -1024;
	add.s32 	%r345, %r254, 1024;
$L__BB4_31:
	add.s32 	%r255, %r345, %r346;
	st.shared.u32 	[%r2], %r255;
$L__BB4_32:
	bar.sync 	0;
	and.b32  	%r60, %r3, 511;
	setp.ne.s32 	%p17, %r60, 0;
	@%p17 bra 	$L__BB4_36;
	ld.shared.u32 	%r348, [%r2+-1024];
	ld.shared.u32 	%r347, [%r2];
	shr.s32 	%r256, %r348, 31;
	shr.u32 	%r257, %r256, 22;
	add.s32 	%r258, %r348, %r257;
	and.b32  	%r259, %r258, -1024;
	sub.s32 	%r260, %r348, %r259;
	shr.s32 	%r261, %r347, 31;
	shr.u32 	%r262, %r261, 22;
	add.s32 	%r263, %r347, %r262;
	and.b32  	%r264, %r263, -1024;
	sub.s32 	%r265, %r347, %r264;
	add.s32 	%r266, %r265, %r260;
	setp.lt.s32 	%p18, %r266, 1025;
	@%p18 bra 	$L__BB4_35;
	add.s32 	%r267, %r348, -1;
	shr.s32 	%r268, %r267, 31;
	shr.u32 	%r269, %r268, 22;
	add.s32 	%r270, %r267, %r269;
	and.b32  	%r271, %r270, -1024;
	add.s32 	%r348, %r271, 1024;
	st.shared.u32 	[%r2+-1024], %r348;
	add.s32 	%r272, %r347, -1;
	shr.s32 	%r273, %r272, 31;
	shr.u32 	%r274, %r273, 22;
	add.s32 	%r275, %r272, %r274;
	and.b32  	%r276, %r275, -1024;
	add.s32 	%r347, %r276, 1024;
$L__BB4_35:
	add.s32 	%r277, %r347, %r348;
	st.shared.u32 	[%r2], %r277;
$L__BB4_36:
	bar.sync 	0;
	and.b32  	%r67, %r3, 1023;
	setp.ne.s32 	%p19, %r67, 0;
	@%p19 bra 	$L__BB4_40;
	ld.shared.u32 	%r350, [%r2+-2048];
	ld.shared.u32 	%r349, [%r2];
	shr.s32 	%r278, %r350, 31;
	shr.u32 	%r279, %r278, 22;
	add.s32 	%r280, %r350, %r279;
	and.b32  	%r281, %r280, -1024;
	sub.s32 	%r282, %r350, %r281;
	shr.s32 	%r283, %r349, 31;
	shr.u32 	%r284, %r283, 22;
	add.s32 	%r285, %r349, %r284;
	and.b32  	%r286, %r285, -1024;
	sub.s32 	%r287, %r349, %r286;
	add.s32 	%r288, %r287, %r282;
	setp.lt.s32 	%p20, %r288, 1025;
	@%p20 bra 	$L__BB4_39;
	add.s32 	%r289, %r350, -1;
	shr.s32 	%r290, %r289, 31;
	shr.u32 	%r291, %r290, 22;
	add.s32 	%r292, %r289, %r291;
	and.b32  	%r293, %r292, -1024;
	add.s32 	%r350, %r293, 1024;
	st.shared.u32 	[%r2+-2048], %r350;
	add.s32 	%r294, %r349, -1;
	shr.s32 	%r295, %r294, 31;
	shr.u32 	%r296, %r295, 22;
	add.s32 	%r297, %r294, %r296;
	and.b32  	%r298, %r297, -1024;
	add.s32 	%r349, %r298, 1024;
$L__BB4_39:
	add.s32 	%r299, %r349, %r350;
	st.shared.u32 	[%r2], %r299;
$L__BB4_40:
	setp.eq.s32 	%p21, %r67, 0;
	bar.sync 	0;
	setp.eq.s32 	%p22, %r3, 1024;
	xor.pred  	%p23, %p22, %p21;
	not.pred 	%p24, %p23;
	@%p24 bra 	$L__BB4_42;
	ld.shared.u32 	%r300, [%r2];
	ld.shared.u32 	%r301, [%r2+2048];
	add.s32 	%r302, %r301, %r300;
	st.shared.u32 	[%r2+2048], %r302;
$L__BB4_42:
	setp.eq.s32 	%p25, %r3, 1024;
	setp.eq.s32 	%p26, %r60, 0;
	bar.sync 	0;
	xor.pred  	%p27, %p25, %p26;
	not.pred 	%p28, %p27;
	@%p28 bra 	$L__BB4_44;
	ld.shared.u32 	%r303, [%r2];
	ld.shared.u32 	%r304, [%r2+1024];
	add.s32 	%r305, %r304, %r303;
	st.shared.u32 	[%r2+1024], %r305;
$L__BB4_44:
	setp.eq.s32 	%p29, %r3, 1024;
	setp.eq.s32 	%p30, %r53, 0;
	bar.sync 	0;
	xor.pred  	%p31, %p29, %p30;
	not.pred 	%p32, %p31;
	@%p32 bra 	$L__BB4_46;
	ld.shared.u32 	%r306, [%r2];
	ld.shared.u32 	%r307, [%r2+512];
	add.s32 	%r308, %r307, %r306;
	st.shared.u32 	[%r2+512], %r308;
$L__BB4_46:
	setp.eq.s32 	%p33, %r3, 1024;
	setp.eq.s32 	%p34, %r46, 0;
	bar.sync 	0;
	xor.pred  	%p35, %p33, %p34;
	not.pred 	%p36, %p35;
	@%p36 bra 	$L__BB4_48;
	ld.shared.u32 	%r309, [%r2];
	ld.shared.u32 	%r310, [%r2+256];
	add.s32 	%r311, %r310, %r309;
	st.shared.u32 	[%r2+256], %r311;
$L__BB4_48:
	setp.eq.s32 	%p37, %r3, 1024;
	setp.eq.s32 	%p38, %r39, 0;
	bar.sync 	0;
	xor.pred  	%p39, %p37, %p38;
	not.pred 	%p40, %p39;
	@%p40 bra 	$L__BB4_50;
	ld.shared.u32 	%r312, [%r2];
	ld.shared.u32 	%r313, [%r2+128];
	add.s32 	%r314, %r313, %r312;
	st.shared.u32 	[%r2+128], %r314;
$L__BB4_50:
	setp.eq.s32 	%p41, %r3, 1024;
	setp.eq.s32 	%p42, %r32, 0;
	bar.sync 	0;
	xor.pred  	%p43, %p41, %p42;
	not.pred 	%p44, %p43;
	@%p44 bra 	$L__BB4_52;
	ld.shared.u32 	%r315, [%r2];
	ld.shared.u32 	%r316, [%r2+64];
	add.s32 	%r317, %r316, %r315;
	st.shared.u32 	[%r2+64], %r317;
$L__BB4_52:
	setp.eq.s32 	%p45, %r3, 1024;
	setp.eq.s32 	%p46, %r25, 0;
	bar.sync 	0;
	xor.pred  	%p47, %p45, %p46;
	not.pred 	%p48, %p47;
	@%p48 bra 	$L__BB4_54;
	ld.shared.u32 	%r318, [%r2];
	ld.shared.u32 	%r319, [%r2+32];
	add.s32 	%r320, %r319, %r318;
	st.shared.u32 	[%r2+32], %r320;
$L__BB4_54:
	setp.eq.s32 	%p49, %r3, 1024;
	setp.eq.s32 	%p50, %r18, 0;
	bar.sync 	0;
	xor.pred  	%p51, %p49, %p50;
	not.pred 	%p52, %p51;
	@%p52 bra 	$L__BB4_56;
	ld.shared.u32 	%r321, [%r2];
	ld.shared.u32 	%r322, [%r2+16];
	add.s32 	%r323, %r322, %r321;
	st.shared.u32 	[%r2+16], %r323;
$L__BB4_56:
	setp.eq.s32 	%p53, %r3, 1024;
	setp.eq.s32 	%p54, %r11, 0;
	bar.sync 	0;
	xor.pred  	%p55, %p53, %p54;
	not.pred 	%p56, %p55;
	@%p56 bra 	$L__BB4_58;
	ld.shared.u32 	%r324, [%r2];
	ld.shared.u32 	%r325, [%r2+8];
	add.s32 	%r326, %r325, %r324;
	st.shared.u32 	[%r2+8], %r326;
$L__BB4_58:
	setp.eq.s32 	%p57, %r3, 1024;
	setp.eq.s32 	%p58, %r4, 0;
	bar.sync 	0;
	or.pred  	%p59, %p57, %p58;
	@%p59 bra 	$L__BB4_60;
	ld.shared.u32 	%r327, [%r2];
	ld.shared.u32 	%r328, [%r2+4];
	add.s32 	%r329, %r328, %r327;
	st.shared.u32 	[%r2+4], %r329;
$L__BB4_60:
	bar.sync 	0;
	cvta.to.global.u64 	%rd6, %rd1;
	ld.shared.u32 	%r330, [%r2];
	add.s64 	%rd8, %rd6, %rd4;
	st.global.u32 	[%rd8], %r330;
	bar.sync 	0;
	ret;

}
	// .globl	_Z26scanPartialResultsModifiedPiS_
.visible .entry _Z26scanPartialResultsModifiedPiS_(
	.param .u64 .ptr .align 1 _Z26scanPartialResultsModifiedPiS__param_0,
	.param .u64 .ptr .align 1 _Z26scanPartialResultsModifiedPiS__param_1
)
{
	.reg .pred 	%p<23>;
	.reg .b32 	%r<326>;
	.reg .b64 	%rd<10>;
	// demoted variable
	.shared .align 4 .b8 _ZZ26scanPartialResultsModifiedPiS_E1s[4096];
	ld.param.u64 	%rd2, [_Z26scanPartialResultsModifiedPiS__param_0];
	ld.param.u64 	%rd3, [_Z26scanPartialResultsModifiedPiS__param_1];
	cvta.to.global.u64 	%rd1, %rd3;
	mov.u32 	%r1, %tid.x;
	mov.u32 	%r2, %ntid.x;
	mov.u32 	%r66, %ctaid.x;
	mul.lo.s32 	%r3, %r2, %r66;
	shl.b32 	%r67, %r1, 2;
	mov.u32 	%r68, _ZZ26scanPartialResultsModifiedPiS_E1s;
	add.s32 	%r4, %r68, %r67;
	mov.b32 	%r69, 0;
	st.shared.u32 	[%r4], %r69;
	setp.ge.u32 	%p1, %r1, %r66;
	@%p1 bra 	$L__BB5_2;
	mul.lo.s32 	%r70, %r2, %r1;
	mul.wide.u32 	%rd4, %r70, 4;
	add.s64 	%rd5, %rd1, %rd4;
	ld.global.u32 	%r71, [%rd5+4092];
	st.shared.u32 	[%r4], %r71;
$L__BB5_2:
	bar.sync 	0;
	sub.s32 	%r5, 32766, %r1;
	and.b32  	%r72, %r5, 1;
	setp.eq.b32 	%p2, %r72, 1;
	not.pred 	%p3, %p2;
	@%p3 bra 	$L__BB5_6;
	ld.shared.u32 	%r307, [%r4+-4];
	ld.shared.u32 	%r306, [%r4];
	shr.s32 	%r73, %r307, 31;
	shr.u32 	%r74, %r73, 22;
	add.s32 	%r75, %r307, %r74;
	and.b32  	%r76, %r75, -1024;
	sub.s32 	%r77, %r307, %r76;
	shr.s32 	%r78, %r306, 31;
	shr.u32 	%r79, %r78, 22;
	add.s32 	%r80, %r306, %r79;
	and.b32  	%r81, %r80, -1024;
	sub.s32 	%r82, %r306, %r81;
	add.s32 	%r83, %r82, %r77;
	setp.lt.s32 	%p4, %r83, 1025;
	@%p4 bra 	$L__BB5_5;
	add.s32 	%r84, %r307, -1;
	shr.s32 	%r85, %r84, 31;
	shr.u32 	%r86, %r85, 22;
	add.s32 	%r87, %r84, %r86;
	and.b32  	%r88, %r87, -1024;
	add.s32 	%r307, %r88, 1024;
	st.shared.u32 	[%r4+-4], %r307;
	add.s32 	%r89, %r306, -1;
	shr.s32 	%r90, %r89, 31;
	shr.u32 	%r91, %r90, 22;
	add.s32 	%r92, %r89, %r91;
	and.b32  	%r93, %r92, -1024;
	add.s32 	%r306, %r93, 1024;
$L__BB5_5:
	add.s32 	%r94, %r306, %r307;
	st.shared.u32 	[%r4], %r94;
$L__BB5_6:
	bar.sync 	0;
	and.b32  	%r95, %r5, 3;
	setp.ne.s32 	%p5, %r95, 3;
	@%p5 bra 	$L__BB5_10;
	ld.shared.u32 	%r309, [%r4+-8];
	ld.shared.u32 	%r308, [%r4];
	shr.s32 	%r96, %r309, 31;
	shr.u32 	%r97, %r96, 22;
	add.s32 	%r98, %r309, %r97;
	and.b32  	%r99, %r98, -1024;
	sub.s32 	%r100, %r309, %r99;
	shr.s32 	%r101, %r308, 31;
	shr.u32 	%r102, %r101, 22;
	add.s32 	%r103, %r308, %r102;
	and.b32  	%r104, %r103, -1024;
	sub.s32 	%r105, %r308, %r104;
	add.s32 	%r106, %r105, %r100;
	setp.lt.s32 	%p6, %r106, 1025;
	@%p6 bra 	$L__BB5_9;
	add.s32 	%r107, %r309, -1;
	shr.s32 	%r108, %r107, 31;
	shr.u32 	%r109, %r108, 22;
	add.s32 	%r110, %r107, %r109;
	and.b32  	%r111, %r110, -1024;
	add.s32 	%r309, %r111, 1024;
	st.shared.u32 	[%r4+-8], %r309;
	add.s32 	%r112, %r308, -1;
	shr.s32 	%r113, %r112, 31;
	shr.u32 	%r114, %r113, 22;
	add.s32 	%r115, %r112, %r114;
	and.b32  	%r116, %r115, -1024;
	add.s32 	%r308, %r116, 1024;
$L__BB5_9:
	add.s32 	%r117, %r308, %r309;
	st.shared.u32 	[%r4], %r117;
$L__BB5_10:
	bar.sync 	0;
	and.b32  	%r118, %r5, 7;
	setp.ne.s32 	%p7, %r118, 7;
	@%p7 bra 	$L__BB5_14;
	ld.shared.u32 	%r311, [%r4+-16];
	ld.shared.u32 	%r310, [%r4];
	shr.s32 	%r119, %r311, 31;
	shr.u32 	%r120, %r119, 22;
	add.s32 	%r121, %r311, %r120;
	and.b32  	%r122, %r121, -1024;
	sub.s32 	%r123, %r311, %r122;
	shr.s32 	%r124, %r310, 31;
	shr.u32 	%r125, %r124, 22;
	add.s32 	%r126, %r310, %r125;
	and.b32  	%r127, %r126, -1024;
	sub.s32 	%r128, %r310, %r127;
	add.s32 	%r129, %r128, %r123;
	setp.lt.s32 	%p8, %r129, 1025;
	@%p8 bra 	$L__BB5_13;
	add.s32 	%r130, %r311, -1;
	shr.s32 	%r131, %r130, 31;
	shr.u32 	%r132, %r131, 22;
	add.s32 	%r133, %r130, %r132;
	and.b32  	%r134, %r133, -1024;
	add.s32 	%r311, %r134, 1024;
	st.shared.u32 	[%r4+-16], %r311;
	add.s32 	%r135, %r310, -1;
	shr.s32 	%r136, %r135, 31;
	shr.u32 	%r137, %r136, 22;
	add.s32 	%r138, %r135, %r137;
	and.b32  	%r139, %r138, -1024;
	add.s32 	%r310, %r139, 1024;
$L__BB5_13:
	add.s32 	%r140, %r310, %r311;
	st.shared.u32 	[%r4], %r140;
$L__BB5_14:
	bar.sync 	0;
	and.b32  	%r141, %r5, 15;
	setp.ne.s32 	%p9, %r141, 15;
	@%p9 bra 	$L__BB5_18;
	ld.shared.u32 	%r313, [%r4+-32];
	ld.shared.u32 	%r312, [%r4];
	shr.s32 	%r142, %r313, 31;
	shr.u32 	%r143, %r142, 22;
	add.s32 	%r144, %r313, %r143;
	and.b32  	%r145, %r144, -1024;
	sub.s32 	%r146, %r313, %r145;
	shr.s32 	%r147, %r312, 31;
	shr.u32 	%r148, %r147, 22;
	add.s32 	%r149, %r312, %r148;
	and.b32  	%r150, %r149, -1024;
	sub.s32 	%r151, %r312, %r150;
	add.s32 	%r152, %r151, %r146;
	setp.lt.s32 	%p10, %r152, 1025;
	@%p10 bra 	$L__BB5_17;
	add.s32 	%r153, %r313, -1;
	shr.s32 	%r154, %r153, 31;
	shr.u32 	%r155, %r154, 22;
	add.s32 	%r156, %r153, %r155;
	and.b32  	%r157, %r156, -1024;
	add.s32 	%r313, %r157, 1024;
	st.shared.u32 	[%r4+-32], %r313;
	add.s32 	%r158, %r312, -1;
	shr.s32 	%r159, %r158, 31;
	shr.u32 	%r160, %r159, 22;
	add.s32 	%r161, %r158, %r160;
	and.b32  	%r162, %r161, -1024;
	add.s32 	%r312, %r162, 1024;
$L__BB5_17:
	add.s32 	%r163, %r312, %r313;
	st.shared.u32 	[%r4], %r163;
$L__BB5_18:
	bar.sync 	0;
	and.b32  	%r164, %r5, 31;
	setp.ne.s32 	%p11, %r164, 31;
	@%p11 bra 	$L__BB5_22;
	ld.shared.u32 	%r315, [%r4+-64];
	ld.shared.u32 	%r314, [%r4];
	shr.s32 	%r165, %r315, 31;
	shr.u32 	%r166, %r165, 22;
	add.s32 	%r167, %r315, %r166;
	and.b32  	%r168, %r167, -1024;
	sub.s32 	%r169, %r315, %r168;
	shr.s32 	%r170, %r314, 31;
	shr.u32 	%r171, %r170, 22;
	add.s32 	%r172, %r314, %r171;
	and.b32  	%r173, %r172, -1024;
	sub.s32 	%r174, %r314, %r173;
	add.s32 	%r175, %r174, %r169;
	setp.lt.s32 	%p12, %r175, 1025;
	@%p12 bra 	$L__BB5_21;
	add.s32 	%r176, %r315, -1;
	shr.s32 	%r177, %r176, 31;
	shr.u32 	%r178, %r177, 22;
	add.s32 	%r179, %r176, %r178;
	and.b32  	%r180, %r179, -1024;
	add.s32 	%r315, %r180, 1024;
	st.shared.u32 	[%r4+-64], %r315;
	add.s32 	%r181, %r314, -1;
	shr.s32 	%r182, %r181, 31;
	shr.u32 	%r183, %r182, 22;
	add.s32 	%r184, %r181, %r183;
	and.b32  	%r185, %r184, -1024;
	add.s32 	%r314, %r185, 1024;
$L__BB5_21:
	add.s32 	%r186, %r314, %r315;
	st.shared.u32 	[%r4], %r186;
$L__BB5_22:
	bar.sync 	0;
	and.b32  	%r187, %r5, 63;
	setp.ne.s32 	%p13, %r187, 63;
	@%p13 bra 	$L__BB5_26;
	ld.shared.u32 	%r317, [%r4+-128];
	ld.shared.u32 	%r316, [%r4];
	shr.s32 	%r188, %r317, 31;
	shr.u32 	%r189, %r188, 22;
	add.s32 	%r190, %r317, %r189;
	and.b32  	%r191, %r190, -1024;
	sub.s32 	%r192, %r317, %r191;
	shr.s32 	%r193, %r316, 31;
	shr.u32 	%r194, %r193, 22;
	add.s32 	%r195, %r316, %r194;
	and.b32  	%r196, %r195, -1024;
	sub.s32 	%r197, %r316, %r196;
	add.s32 	%r198, %r197, %r192;
	setp.lt.s32 	%p14, %r198, 1025;
	@%p14 bra 	$L__BB5_25;
	add.s32 	%r199, %r317, -1;
	shr.s32 	%r200, %r199, 31;
	shr.u32 	%r201, %r200, 22;
	add.s32 	%r202, %r199, %r201;
	and.b32  	%r203, %r202, -1024;
	add.s32 	%r317, %r203, 1024;
	st.shared.u32 	[%r4+-128], %r317;
	add.s32 	%r204, %r316, -1;
	shr.s32 	%r205, %r204, 31;
	shr.u32 	%r206, %r205, 22;
	add.s32 	%r207, %r204, %r206;
	and.b32  	%r208, %r207, -1024;
	add.s32 	%r316, %r208, 1024;
$L__BB5_25:
	add.s32 	%r209, %r316, %r317;
	st.shared.u32 	[%r4], %r209;
$L__BB5_26:
	bar.sync 	0;
	and.b32  	%r210, %r5, 127;
	setp.ne.s32 	%p15, %r210, 127;
	@%p15 bra 	$L__BB5_30;
	ld.shared.u32 	%r319, [%r4+-256];
	ld.shared.u32 	%r318, [%r4];
	shr.s32 	%r211, %r319, 31;
	shr.u32 	%r212, %r211, 22;
	add.s32 	%r213, %r319, %r212;
	and.b32  	%r214, %r213, -1024;
	sub.s32 	%r215, %r319, %r214;
	shr.s32 	%r216, %r318, 31;
	shr.u32 	%r217, %r216, 22;
	add.s32 	%r218, %r318, %r217;
	and.b32  	%r219, %r218, -1024;
	sub.s32 	%r220, %r318, %r219;
	add.s32 	%r221, %r220, %r215;
	setp.lt.s32 	%p16, %r221, 1025;
	@%p16 bra 	$L__BB5_29;
	add.s32 	%r222, %r319, -1;
	shr.s32 	%r223, %r222, 31;
	shr.u32 	%r224, %r223, 22;
	add.s32 	%r225, %r222, %r224;
	and.b32  	%r226, %r225, -1024;
	add.s32 	%r319, %r226, 1024;
	st.shared.u32 	[%r4+-256], %r319;
	add.s32 	%r227, %r318, -1;
	shr.s32 	%r228, %r227, 31;
	shr.u32 	%r229, %r228, 22;
	add.s32 	%r230, %r227, %r229;
	and.b32  	%r231, %r230, -1024;
	add.s32 	%r318, %r231, 1024;
$L__BB5_29:
	add.s32 	%r232, %r318, %r319;
	st.shared.u32 	[%r4], %r232;
$L__BB5_30:
	bar.sync 	0;
	and.b32  	%r233, %r5, 255;
	setp.ne.s32 	%p17, %r233, 255;
	@%p17 bra 	$L__BB5_34;
	ld.shared.u32 	%r321, [%r4+-512];
	ld.shared.u32 	%r320, [%r4];
	shr.s32 	%r234, %r321, 31;
	shr.u32 	%r235, %r234, 22;
	add.s32 	%r236, %r321, %r235;
	and.b32  	%r237, %r236, -1024;
	sub.s32 	%r238, %r321, %r237;
	shr.s32 	%r239, %r320, 31;
	shr.u32 	%r240, %r239, 22;
	add.s32 	%r241, %r320, %r240;
	and.b32  	%r242, %r241, -1024;
	sub.s32 	%r243, %r320, %r242;
	add.s32 	%r244, %r243, %r238;
	setp.lt.s32 	%p18, %r244, 1025;
	@%p18 bra 	$L__BB5_33;
	add.s32 	%r245, %r321, -1;
	shr.s32 	%r246, %r245, 31;
	shr.u32 	%r247, %r246, 22;
	add.s32 	%r248, %r245, %r247;
	and.b32  	%r249, %r248, -1024;
	add.s32 	%r321, %r249, 1024;
	st.shared.u32 	[%r4+-512], %r321;
	add.s32 	%r250, %r320, -1;
	shr.s32 	%r251, %r250, 31;
	shr.u32 	%r252, %r251, 22;
	add.s32 	%r253, %r250, %r252;
	and.b32  	%r254, %r253, -1024;
	add.s32 	%r320, %r254, 1024;
$L__BB5_33:
	add.s32 	%r255, %r320, %r321;
	st.shared.u32 	[%r4], %r255;
$L__BB5_34:
	bar.sync 	0;
	and.b32  	%r256, %r5, 511;
	setp.ne.s32 	%p19, %r256, 511;
	@%p19 bra 	$L__BB5_38;
	ld.shared.u32 	%r323, [%r4+-1024];
	ld.shared.u32 	%r322, [%r4];
	shr.s32 	%r257, %r323, 31;
	shr.u32 	%r258, %r257, 22;
	add.s32 	%r259, %r323, %r258;
	and.b32  	%r260, %r259, -1024;
	sub.s32 	%r261, %r323, %r260;
	shr.s32 	%r262, %r322, 31;
	shr.u32 	%r263, %r262, 22;
	add.s32 	%r264, %r322, %r263;
	and.b32  	%r265, %r264, -1024;
	sub.s32 	%r266, %r322, %r265;
	add.s32 	%r267, %r266, %r261;
	setp.lt.s32 	%p20, %r267, 1025;
	@%p20 bra 	$L__BB5_37;
	add.s32 	%r268, %r323, -1;
	shr.s32 	%r269, %r268, 31;
	shr.u32 	%r270, %r269, 22;
	add.s32 	%r271, %r268, %r270;
	and.b32  	%r272, %r271, -1024;
	add.s32 	%r323, %r272, 1024;
	st.shared.u32 	[%r4+-1024], %r323;
	add.s32 	%r273, %r322, -1;
	shr.s32 	%r274, %r273, 31;
	shr.u32 	%r275, %r274, 22;
	add.s32 	%r276, %r273, %r275;
	and.b32  	%r277, %r276, -1024;
	add.s32 	%r322, %r277, 1024;
$L__BB5_37:
	add.s32 	%r278, %r322, %r323;
	st.shared.u32 	[%r4], %r278;
$L__BB5_38:
	bar.sync 	0;
	and.b32  	%r279, %r5, 1023;
	setp.ne.s32 	%p21, %r279, 1023;
	@%p21 bra 	$L__BB5_42;
	ld.shared.u32 	%r325, [%r4+-2048];
	ld.shared.u32 	%r324, [%r4];
	shr.s32 	%r280, %r325, 31;
	shr.u32 	%r281, %r280, 22;
	add.s32 	%r282, %r325, %r281;
	and.b32  	%r283, %r282, -1024;
	sub.s32 	%r284, %r325, %r283;
	shr.s32 	%r285, %r324, 31;
	shr.u32 	%r286, %r285, 22;
	add.s32 	%r287, %r324, %r286;
	and.b32  	%r288, %r287, -1024;
	sub.s32 	%r289, %r324, %r288;
	add.s32 	%r290, %r289, %r284;
	setp.lt.s32 	%p22, %r290, 1025;
	@%p22 bra 	$L__BB5_41;
	add.s32 	%r291, %r325, -1;
	shr.s32 	%r292, %r291, 31;
	shr.u32 	%r293, %r292, 22;
	add.s32 	%r294, %r291, %r293;
	and.b32  	%r295, %r294, -1024;
	add.s32 	%r325, %r295, 1024;
	st.shared.u32 	[%r4+-2048], %r325;
	add.s32 	%r296, %r324, -1;
	shr.s32 	%r297, %r296, 31;
	shr.u32 	%r298, %r297, 22;
	add.s32 	%r299, %r296, %r298;
	and.b32  	%r300, %r299, -1024;
	add.s32 	%r324, %r300, 1024;
$L__BB5_41:
	add.s32 	%r301, %r324, %r325;
	st.shared.u32 	[%r4], %r301;
$L__BB5_42:
	bar.sync 	0;
	cvta.to.global.u64 	%rd6, %rd2;
	add.s32 	%r302, %r3, %r1;
	mul.wide.u32 	%rd7, %r302, 4;
	add.s64 	%rd8, %rd1, %rd7;
	ld.global.u32 	%r303, [%rd8];
	ld.shared.u32 	%r304, [_ZZ26scanPartialResultsModifiedPiS_E1s+4092];
	add.s32 	%r305, %r304, %r303;
	add.s64 	%rd9, %rd6, %rd7;
	st.global.u32 	[%rd9], %r305;
	bar.sync 	0;
	ret;

}


// ===== COMPILED SASS (sm_100) =====

	.target	sm_100

	.elftype	@"ET_EXEC"


//--------------------- .note.nv.tkinfo           --------------------------
	.section	.note.nv.tkinfo,"",@"SHT_NOTE"
	.sectionflags	@"SHF_NOTE_NV_TKINFO"
	.tkinfo
        /*0018*/ 	.word	0x00000002
        /*0030*/ 	.string	""
        /*0030*/ 	.string	"ptxas"
        /*0030*/ 	.string	"Cuda compilation tools, release 13.0, V13.0.88"
        /*0030*/ 	.string	"Build cuda_13.0.r13.0/compiler.36424714_0"
        /*0030*/ 	.string	"-arch sm_100 -m 64 "



//--------------------- .note.nv.cuinfo           --------------------------
	.section	.note.nv.cuinfo,"",@"SHT_NOTE"
	.sectionflags	@"SHF_NOTE_NV_CUINFO"
        /*0018*/ 	.short	0x0002
        /*001a*/ 	.short	0x0064
        /*001c*/ 	.short	0x0082
	.zero		2


//--------------------- .nv.info                  --------------------------
	.section	.nv.info,"",@"SHT_CUDA_INFO"
	.align	4


	//----- nvinfo : EIATTR_REGCOUNT
	.align		4
        /*0000*/ 	.byte	0x04, 0x2f
        /*0002*/ 	.short	(.L_1 - .L_0)
	.align		4
.L_0:
        /*0004*/ 	.word	index@(_Z9addKernelPiPKiS1_)
        /*0008*/ 	.word	0x0000000c


	//----- nvinfo : EIATTR_FRAME_SIZE
	.align		4
.L_1:
        /*000c*/ 	.byte	0x04, 0x11
        /*000e*/ 	.short	(.L_3 - .L_2)
	.align		4
.L_2:
        /*0010*/ 	.word	index@(_Z9addKernelPiPKiS1_)
        /*0014*/ 	.word	0x00000000


	//----- nvinfo : EIATTR_REGCOUNT
	.align		4
.L_3:
        /*0018*/ 	.byte	0x04, 0x2f
        /*001a*/ 	.short	(.L_5 - .L_4)
	.align		4
.L_4:
        /*001c*/ 	.word	index@(_Z16divideScanResultPiS_)
        /*0020*/ 	.word	0x0000000c


	//----- nvinfo : EIATTR_FRAME_SIZE
	.align		4
.L_5:
        /*0024*/ 	.byte	0x04, 0x11
        /*0026*/ 	.short	(.L_7 - .L_6)
	.align		4
.L_6:
        /*0028*/ 	.word	index@(_Z16divideScanResultPiS_)
        /*002c*/ 	.word	0x00000000


	//----- nvinfo : EIATTR_REGCOUNT
	.align		4
.L_7:
        /*0030*/ 	.byte	0x04, 0x2f
        /*0032*/ 	.short	(.L_9 - .L_8)
	.align		4
.L_8:
        /*0034*/ 	.word	index@(_Z10scanKernelPiS_)
        /*0038*/ 	.word	0x00000014


	//----- nvinfo : EIATTR_FRAME_SIZE
	.align		4
.L_9:
        /*003c*/ 	.byte	0x04, 0x11
        /*003e*/ 	.short	(.L_11 - .L_10)
	.align		4
.L_10:
        /*0040*/ 	.word	index@(_Z10scanKernelPiS_)
        /*0044*/ 	.word	0x00000000


	//----- nvinfo : EIATTR_REGCOUNT
	.align		4
.L_11:
        /*0048*/ 	.byte	0x04, 0x2f
        /*004a*/ 	.short	(.L_13 - .L_12)
	.align		4
.L_12:
        /*004c*/ 	.word	index@(_Z18scanPartialResultsPiS_)
        /*0050*/ 	.word	0x0000000e


	//----- nvinfo : EIATTR_FRAME_SIZE
	.align		4
.L_13:
        /*0054*/ 	.byte	0x04, 0x11
        /*0056*/ 	.short	(.L_15 - .L_14)
	.align		4
.L_14:
        /*0058*/ 	.word	index@(_Z18scanPartialResultsPiS_)
        /*005c*/ 	.word	0x00000000


	//----- nvinfo : EIATTR_REGCOUNT
	.align		4
.L_15:
        /*0060*/ 	.byte	0x04, 0x2f
        /*0062*/ 	.short	(.L_17 - .L_16)
	.align		4
.L_16:
        /*0064*/ 	.word	index@(_Z18scanKernelModifiedPiS_)
        /*0068*/ 	.word	0x00000014


	//----- nvinfo : EIATTR_FRAME_SIZE
	.align		4
.L_17:
        /*006c*/ 	.byte	0x04, 0x11
        /*006e*/ 	.short	(.L_19 - .L_18)
	.align		4
.L_18:
        /*0070*/ 	.word	index@(_Z18scanKernelModifiedPiS_)
        /*0074*/ 	.word	0x00000000


	//----- nvinfo : EIATTR_REGCOUNT
	.align		4
.L_19:
        /*0078*/ 	.byte	0x04, 0x2f
        /*007a*/ 	.short	(.L_21 - .L_20)
	.align		4
.L_20:
        /*007c*/ 	.word	index@(_Z26scanPartialResultsModifiedPiS_)
        /*0080*/ 	.word	0x0000000c


	//----- nvinfo : EIATTR_FRAME_SIZE
	.align		4
.L_21:
        /*0084*/ 	.byte	0x04, 0x11
        /*0086*/ 	.short	(.L_23 - .L_22)
	.align		4
.L_22:
        /*0088*/ 	.word	index@(_Z26scanPartialResultsModifiedPiS_)
        /*008c*/ 	.word	0x00000000


	//----- nvinfo : EIATTR_MIN_STACK_SIZE
	.align		4
.L_23:
        /*0090*/ 	.byte	0x04, 0x12
        /*0092*/ 	.short	(.L_25 - .L_24)
	.align		4
.L_24:
        /*0094*/ 	.word	index@(_Z26scanPartialResultsModifiedPiS_)
        /*0098*/ 	.word	0x00000000


	//----- nvinfo : EIATTR_MIN_STACK_SIZE
	.align		4
.L_25:
        /*009c*/ 	.byte	0x04, 0x12
        /*009e*/ 	.short	(.L_27 - .L_26)
	.align		4
.L_26:
        /*00a0*/ 	.word	index@(_Z18scanKernelModifiedPiS_)
        /*00a4*/ 	.word	0x00000000


	//----- nvinfo : EIATTR_MIN_STACK_SIZE
	.align		4
.L_27:
        /*00a8*/ 	.byte	0x04, 0x12
        /*00aa*/ 	.short	(.L_29 - .L_28)
	.align		4
.L_28:
        /*00ac*/ 	.word	index@(_Z18scanPartialResultsPiS_)
        /*00b0*/ 	.word	0x00000000


	//----- nvinfo : EIATTR_MIN_STACK_SIZE
	.align		4
.L_29:
        /*00b4*/ 	.byte	0x04, 0x12
        /*00b6*/ 	.short	(.L_31 - .L_30)
	.align		4
.L_30:
        /*00b8*/ 	.word	index@(_Z10scanKernelPiS_)
        /*00bc*/ 	.word	0x00000000


	//----- nvinfo : EIATTR_MIN_STACK_SIZE
	.align		4
.L_31:
        /*00c0*/ 	.byte	0x04, 0x12
        /*00c2*/ 	.short	(.L_33 - .L_32)
	.align		4
.L_32:
        /*00c4*/ 	.word	index@(_Z16divideScanResultPiS_)
        /*00c8*/ 	.word	0x00000000


	//----- nvinfo : EIATTR_MIN_STACK_SIZE
	.align		4
.L_33:
        /*00cc*/ 	.byte	0x04, 0x12
        /*00ce*/ 	.short	(.L_35 - .L_34)
	.align		4
.L_34:
        /*00d0*/ 	.word	index@(_Z9addKernelPiPKiS1_)
        /*00d4*/ 	.word	0x00000000
.L_35:


//--------------------- .nv.compat                --------------------------
	.section	.nv.compat,"",@"SHT_CUDA_COMPAT_INFO"
	.align	4
        /*0000*/ 	.byte	0x02, 0x09, 0x00, 0x00, 0x02, 0x02, 0x01, 0x00, 0x02, 0x05, 0x05, 0x00, 0x03, 0x07, 0x01, 0x01
        /*0010*/ 	.byte	0x02, 0x03, 0x00, 0x00, 0x02, 0x06, 0x01, 0x00, 0x04, 0x0b, 0x08, 0x00, 0x09, 0x00, 0x00, 0x00
        /*0020*/ 	.byte	0x00, 0x00, 0x00, 0x00


//--------------------- .nv.info._Z26scanPartialResultsModifiedPiS_ --------------------------
	.section	.nv.info._Z26scanPartialResultsModifiedPiS_,"",@"SHT_CUDA_INFO"
	.sectionflags	@""
	.align	4


	//----- nvinfo : EIATTR_CUDA_API_VERSION
	.align		4
        /*0000*/ 	.byte	0x04, 0x37
        /*0002*/ 	.short	(.L_37 - .L_36)
.L_36:
        /*0004*/ 	.word	0x00000082


	//----- nvinfo : EIATTR_KPARAM_INFO
	.align		4
.L_37:
        /*0008*/ 	.byte	0x04, 0x17
        /*000a*/ 	.short	(.L_39 - .L_38)
.L_38:
        /*000c*/ 	.word	0x00000000
        /*0010*/ 	.short	0x0001
        /*0012*/ 	.short	0x0008
        /*0014*/ 	.byte	0x00, 0xf5, 0x21, 0x00


	//----- nvinfo : EIATTR_KPARAM_INFO
	.align		4
.L_39:
        /*0018*/ 	.byte	0x04, 0x17
        /*001a*/ 	.short	(.L_41 - .L_40)
.L_40:
        /*001c*/ 	.word	0x00000000
        /*0020*/ 	.short	0x0000
        /*0022*/ 	.short	0x0000
        /*0024*/ 	.byte	0x00, 0xf5, 0x21, 0x00


	//----- nvinfo : EIATTR_SPARSE_MMA_MASK
	.align		4
.L_41:
        /*0028*/ 	.byte	0x03, 0x50
        /*002a*/ 	.short	0x0000


	//----- nvinfo : EIATTR_MAXREG_COUNT
	.align		4
        /*002c*/ 	.byte	0x03, 0x1b
        /*002e*/ 	.short	0x00ff


	//----- nvinfo : EIATTR_NUM_BARRIERS
	.align		4
        /*0030*/ 	.byte	0x02, 0x4c
        /*0032*/ 	.byte	0x01
	.zero		1


	//----- nvinfo : EIATTR_MERCURY_ISA_VERSION
	.align		4
        /*0034*/ 	.byte	0x03, 0x5f
        /*0036*/ 	.short	0x0101


	//----- nvinfo : EIATTR_VRC_CTA_INIT_COUNT
	.align		4
        /*0038*/ 	.byte	0x02, 0x4a
	.zero		1
	.zero		1


	//----- nvinfo : EIATTR_EXIT_INSTR_OFFSETS
	.align		4
        /*003c*/ 	.byte	0x04, 0x1c
        /*003e*/ 	.short	(.L_43 - .L_42)


	//   ....[0]....
.L_42:
        /*0040*/ 	.word	0x00001670


	//----- nvinfo : EIATTR_CRS_STACK_SIZE
	.align		4
.L_43:
        /*0044*/ 	.byte	0x04, 0x1e
        /*0046*/ 	.short	(.L_45 - .L_44)
.L_44:
        /*0048*/ 	.word	0x00000000


	//----- nvinfo : EIATTR_CBANK_PARAM_SIZE
	.align		4
.L_45:
        /*004c*/ 	.byte	0x03, 0x19
        /*004e*/ 	.short	0x0010


	//----- nvinfo : EIATTR_PARAM_CBANK
	.align		4
        /*0050*/ 	.byte	0x04, 0x0a
        /*0052*/ 	.short	(.L_47 - .L_46)
	.align		4
.L_46:
        /*0054*/ 	.word	index@(.nv.constant0._Z26scanPartialResultsModifiedPiS_)
        /*0058*/ 	.short	0x0380
        /*005a*/ 	.short	0x0010


	//----- nvinfo : EIATTR_SW_WAR
	.align		4
.L_47:
        /*005c*/ 	.byte	0x04, 0x36
        /*005e*/ 	.short	(.L_49 - .L_48)
.L_48:
        /*0060*/ 	.word	0x00000008
.L_49:


//--------------------- .nv.info._Z18scanKernelModifiedPiS_ --------------------------
	.section	.nv.info._Z18scanKernelModifiedPiS_,"",@"SHT_CUDA_INFO"
	.sectionflags	@""
	.align	4


	//----- nvinfo : EIATTR_CUDA_API_VERSION
	.align		4
        /*0000*/ 	.byte	0x04, 0x37
        /*0002*/ 	.short	(.L_51 - .L_50)
.L_50:
        /*0004*/ 	.word	0x00000082


	//----- nvinfo : EIATTR_KPARAM_INFO
	.align		4
.L_51:
        /*0008*/ 	.byte	0x04, 0x17
        /*000a*/ 	.short	(.L_53 - .L_52)
.L_52:
        /*000c*/ 	.word	0x00000000
        /*0010*/ 	.short	0x0001
        /*0012*/ 	.short	0x0008
        /*0014*/ 	.byte	0x00, 0xf5, 0x21, 0x00


	//----- nvinfo : EIATTR_KPARAM_INFO
	.align		4
.L_53:
        /*0018*/ 	.byte	0x04, 0x17
        /*001a*/ 	.short	(.L_55 - .L_54)
.L_54:
        /*001c*/ 	.word	0x00000000
        /*0020*/ 	.short	0x0000
        /*0022*/ 	.short	0x0000
        /*0024*/ 	.byte	0x00, 0xf5, 0x21, 0x00


	//----- nvinfo : EIATTR_SPARSE_MMA_MASK
	.align		4
.L_55:
        /*0028*/ 	.byte	0x03, 0x50
        /*002a*/ 	.short	0x0000


	//----- nvinfo : EIATTR_MAXREG_COUNT
	.align		4
        /*002c*/ 	.byte	0x03, 0x1b
        /*002e*/ 	.short	0x00ff


	//----- nvinfo : EIATTR_NUM_BARRIERS
	.align		4
        /*0030*/ 	.byte	0x02, 0x4c
        /*0032*/ 	.byte	0x01
	.zero		1


	//----- nvinfo : EIATTR_MERCURY_ISA_VERSION
	.align		4
        /*0034*/ 	.byte	0x03, 0x5f
        /*0036*/ 	.short	0x0101


	//----- nvinfo : EIATTR_VRC_CTA_INIT_COUNT
	.align		4
        /*0038*/ 	.byte	0x02, 0x4a
	.zero		1
	.zero		1


	//----- nvinfo : EIATTR_EXIT_INSTR_OFFSETS
	.align		4
        /*003c*/ 	.byte	0x04, 0x1c
        /*003e*/ 	.short	(.L_57 - .L_56)


	//   ....[0]....
.L_56:
        /*0040*/ 	.word	0x000019b0


	//----- nvinfo : EIATTR_CRS_STACK_SIZE
	.align		4
.L_57:
        /*0044*/ 	.byte	0x04, 0x1e
        /*0046*/ 	.short	(.L_59 - .L_58)
.L_58:
        /*0048*/ 	.word	0x00000000


	//----- nvinfo : EIATTR_CBANK_PARAM_SIZE
	.align		4
.L_59:
        /*004c*/ 	.byte	0x03, 0x19
        /*004e*/ 	.short	0x0010


	//----- nvinfo : EIATTR_PARAM_CBANK
	.align		4
        /*0050*/ 	.byte	0x04, 0x0a
        /*0052*/ 	.short	(.L_61 - .L_60)
	.align		4
.L_60:
        /*0054*/ 	.word	index@(.nv.constant0._Z18scanKernelModifiedPiS_)
        /*0058*/ 	.short	0x0380
        /*005a*/ 	.short	0x0010


	//----- nvinfo : EIATTR_SW_WAR
	.align		4
.L_61:
        /*005c*/ 	.byte	0x04, 0x36
        /*005e*/ 	.short	(.L_63 - .L_62)
.L_62:
        /*0060*/ 	.word	0x00000008
.L_63:


//--------------------- .nv.info._Z18scanPartialResultsPiS_ --------------------------
	.section	.nv.info._Z18scanPartialResultsPiS_,"",@"SHT_CUDA_INFO"
	.sectionflags	@""
	.align	4


	//----- nvinfo : EIATTR_CUDA_API_VERSION
	.align		4
        /*0000*/ 	.byte	0x04, 0x37
        /*0002*/ 	.short	(.L_65 - .L_64)
.L_64:
        /*0004*/ 	.word	0x00000082


	//----- nvinfo : EIATTR_KPARAM_INFO
	.align		4
.L_65:
        /*0008*/ 	.byte	0x04, 0x17
        /*000a*/ 	.short	(.L_67 - .L_66)
.L_66:
        /*000c*/ 	.word	0x00000000
        /*0010*/ 	.short	0x0001
        /*0012*/ 	.short	0x0008
        /*0014*/ 	.byte	0x00, 0xf5, 0x21, 0x00


	//----- nvinfo : EIATTR_KPARAM_INFO
	.align		4
.L_67:
        /*0018*/ 	.byte	0x04, 0x17
        /*001a*/ 	.short	(.L_69 - .L_68)
.L_68:
        /*001c*/ 	.word	0x00000000
        /*0020*/ 	.short	0x0000
        /*0022*/ 	.short	0x0000
        /*0024*/ 	.byte	0x00, 0xf5, 0x21, 0x00


	//----- nvinfo : EIATTR_SPARSE_MMA_MASK
	.align		4
.L_69:
        /*0028*/ 	.byte	0x03, 0x50
        /*002a*/ 	.short	0x0000


	//----- nvinfo : EIATTR_MAXREG_COUNT
	.align		4
        /*002c*/ 	.byte	0x03, 0x1b
        /*002e*/ 	.short	0x00ff


	//----- nvinfo : EIATTR_NUM_BARRIERS
	.align		4
        /*0030*/ 	.byte	0x02, 0x4c
        /*0032*/ 	.byte	0x01
	.zero		1


	//----- nvinfo : EIATTR_MERCURY_ISA_VERSION
	.align		4
        /*0034*/ 	.byte	0x03, 0x5f
        /*0036*/ 	.short	0x0101


	//----- nvinfo : EIATTR_VRC_CTA_INIT_COUNT
	.align		4
        /*0038*/ 	.byte	0x02, 0x4a
	.zero		1
	.zero		1


	//----- nvinfo : EIATTR_EXIT_INSTR_OFFSETS
	.align		4
        /*003c*/ 	.byte	0x04, 0x1c
        /*003e*/ 	.short	(.L_71 - .L_70)


	//   ....[0]....
.L_70:
        /*0040*/ 	.word	0x00000630


	//----- nvinfo : EIATTR_CBANK_PARAM_SIZE
	.align		4
.L_71:
        /*0044*/ 	.byte	0x03, 0x19
        /*0046*/ 	.short	0x0010


	//----- nvinfo : EIATTR_PARAM_CBANK
	.align		4
        /*0048*/ 	.byte	0x04, 0x0a
        /*004a*/ 	.short	(.L_73 - .L_72)
	.align		4
.L_72:
        /*004c*/ 	.word	index@(.nv.constant0._Z18scanPartialResultsPiS_)
        /*0050*/ 	.short	0x0380
        /*0052*/ 	.short	0x0010


	//----- nvinfo : EIATTR_SW_WAR
	.align		4
.L_73:
        /*0054*/ 	.byte	0x04, 0x36
        /*0056*/ 	.short	(.L_75 - .L_74)
.L_74:
        /*0058*/ 	.word	0x00000008
.L_75:


//--------------------- .nv.info._Z10scanKernelPiS_ --------------------------
	.section	.nv.info._Z10scanKernelPiS_,"",@"SHT_CUDA_INFO"
	.sectionflags	@""
	.align	4


	//----- nvinfo : EIATTR_CUDA_API_VERSION
	.align		4
        /*0000*/ 	.byte	0x04, 0x37
        /*0002*/ 	.short	(.L_77 - .L_76)
.L_76:
        /*0004*/ 	.word	0x00000082


	//----- nvinfo : EIATTR_KPARAM_INFO
	.align		4
.L_77:
        /*0008*/ 	.byte	0x04, 0x17
        /*000a*/ 	.short	(.L_79 - .L_78)
.L_78:
        /*000c*/ 	.word	0x00000000
        /*0010*/ 	.short	0x0001
        /*0012*/ 	.short	0x0008
        /*0014*/ 	.byte	0x00, 0xf5, 0x21, 0x00


	//----- nvinfo : EIATTR_KPARAM_INFO
	.align		4
.L_79:
        /*0018*/ 	.byte	0x04, 0x17
        /*001a*/ 	.short	(.L_81 - .L_80)
.L_80:
        /*001c*/ 	.word	0x00000000
        /*0020*/ 	.short	0x0000
        /*0022*/ 	.short	0x0000
        /*0024*/ 	.byte	0x00, 0xf5, 0x21, 0x00


	//----- nvinfo : EIATTR_SPARSE_MMA_MASK
	.align		4
.L_81:
        /*0028*/ 	.byte	0x03, 0x50
        /*002a*/ 	.short	0x0000


	//----- nvinfo : EIATTR_MAXREG_COUNT
	.align		4
        /*002c*/ 	.byte	0x03, 0x1b
        /*002e*/ 	.short	0x00ff


	//----- nvinfo : EIATTR_NUM_BARRIERS
	.align		4
        /*0030*/ 	.byte	0x02, 0x4c
        /*0032*/ 	.byte	0x01
	.zero		1


	//----- nvinfo : EIATTR_MERCURY_ISA_VERSION
	.align		4
        /*0034*/ 	.byte	0x03, 0x5f
        /*0036*/ 	.short	0x0101


	//----- nvinfo : EIATTR_VRC_CTA_INIT_COUNT
	.align		4
        /*0038*/ 	.byte	0x02, 0x4a
	.zero		1
	.zero		1


	//----- nvinfo : EIATTR_EXIT_INSTR_OFFSETS
	.align		4
        /*003c*/ 	.byte	0x04, 0x1c
        /*003e*/ 	.short	(.L_83 - .L_82)


	//   ....[0]....
.L_82:
        /*0040*/ 	.word	0x00000970


	//----- nvinfo : EIATTR_CBANK_PARAM_SIZE
	.align		4
.L_83:
        /*0044*/ 	.byte	0x03, 0x19
        /*0046*/ 	.short	0x0010


	//----- nvinfo : EIATTR_PARAM_CBANK
	.align		4
        /*0048*/ 	.byte	0x04, 0x0a
        /*004a*/ 	.short	(.L_85 - .L_84)
	.align		4
.L_84:
        /*004c*/ 	.word	index@(.nv.constant0._Z10scanKernelPiS_)
        /*0050*/ 	.short	0x0380
        /*0052*/ 	.short	0x0010


	//----- nvinfo : EIATTR_SW_WAR
	.align		4
.L_85:
        /*0054*/ 	.byte	0x04, 0x36
        /*0056*/ 	.short	(.L_87 - .L_86)
.L_86:
        /*0058*/ 	.word	0x00000008
.L_87:


//--------------------- .nv.info._Z16divideScanResultPiS_ --------------------------
	.section	.nv.info._Z16divideScanResultPiS_,"",@"SHT_CUDA_INFO"
	.sectionflags	@""
	.align	4


	//----- nvinfo : EIATTR_CUDA_API_VERSION
	.align		4
        /*0000*/ 	.byte	0x04, 0x37
        /*0002*/ 	.short	(.L_89 - .L_88)
.L_88:
        /*0004*/ 	.word	0x00000082


	//----- nvinfo : EIATTR_KPARAM_INFO
	.align		4
.L_89:
        /*0008*/ 	.byte	0x04, 0x17
        /*000a*/ 	.short	(.L_91 - .L_90)
.L_90:
        /*000c*/ 	.word	0x00000000
        /*0010*/ 	.short	0x0001
        /*0012*/ 	.short	0x0008
        /*0014*/ 	.byte	0x00, 0xf5, 0x21, 0x00


	//----- nvinfo : EIATTR_KPARAM_INFO
	.align		4
.L_91:
        /*0018*/ 	.byte	0x04, 0x17
        /*001a*/ 	.short	(.L_93 - .L_92)
.L_92:
        /*001c*/ 	.word	0x00000000
        /*0020*/ 	.short	0x0000
        /*0022*/ 	.short	0x0000
        /*0024*/ 	.byte	0x00, 0xf5, 0x21, 0x00


	//----- nvinfo : EIATTR_SPARSE_MMA_MASK
	.align		4
.L_93:
        /*0028*/ 	.byte	0x03, 0x50
        /*002a*/ 	.short	0x0000


	//----- nvinfo : EIATTR_MAXREG_COUNT
	.align		4
        /*002c*/ 	.byte	0x03, 0x1b
        /*002e*/ 	.short	0x00ff


	//----- nvinfo : EIATTR_MERCURY_ISA_VERSION
	.align		4
        /*0030*/ 	.byte	0x03, 0x5f
        /*0032*/ 	.short	0x0101


	//----- nvinfo : EIATTR_VRC_CTA_INIT_COUNT
	.align		4
        /*0034*/ 	.byte	0x02, 0x4a
	.zero		1
	.zero		1


	//----- nvinfo : EIATTR_EXIT_INSTR_OFFSETS
	.align		4
        /*0038*/ 	.byte	0x04, 0x1c
        /*003a*/ 	.short	(.L_95 - .L_94)


	//   ....[0]....
.L_94:
        /*003c*/ 	.word	0x00000100


	//----- nvinfo : EIATTR_CBANK_PARAM_SIZE
	.align		4
.L_95:
        /*0040*/ 	.byte	0x03, 0x19
        /*0042*/ 	.short	0x0010


	//----- nvinfo : EIATTR_PARAM_CBANK
	.align		4
        /*0044*/ 	.byte	0x04, 0x0a
        /*0046*/ 	.short	(.L_97 - .L_96)
	.align		4
.L_96:
        /*0048*/ 	.word	index@(.nv.constant0._Z16divideScanResultPiS_)
        /*004c*/ 	.short	0x0380
        /*004e*/ 	.short	0x0010


	//----- nvinfo : EIATTR_SW_WAR
	.align		4
.L_97:
        /*0050*/ 	.byte	0x04, 0x36
        /*0052*/ 	.short	(.L_99 - .L_98)
.L_98:
        /*0054*/ 	.word	0x00000008
.L_99:


//--------------------- .nv.info._Z9addKernelPiPKiS1_ --------------------------
	.section	.nv.info._Z9addKernelPiPKiS1_,"",@"SHT_CUDA_INFO"
	.sectionflags	@""
	.align	4


	//----- nvinfo : EIATTR_CUDA_API_VERSION
	.align		4
        /*0000*/ 	.byte	0x04, 0x37
        /*0002*/ 	.short	(.L_101 - .L_100)
.L_100:
        /*0004*/ 	.word	0x00000082


	//----- nvinfo : EIATTR_KPARAM_INFO
	.align		4
.L_101:
        /*0008*/ 	.byte	0x04, 0x17
        /*000a*/ 	.short	(.L_103 - .L_102)
.L_102:
        /*000c*/ 	.word	0x00000000
        /*0010*/ 	.short	0x0002
        /*0012*/ 	.short	0x0010
        /*0014*/ 	.byte	0x00, 0xf5, 0x21, 0x00


	//----- nvinfo : EIATTR_KPARAM_INFO
	.align		4
.L_103:
        /*0018*/ 	.byte	0x04, 0x17
        /*001a*/ 	.short	(.L_105 - .L_104)
.L_104:
        /*001c*/ 	.word	0x00000000
        /*0020*/ 	.short	0x0001
        /*0022*/ 	.short	0x0008
        /*0024*/ 	.byte	0x00, 0xf5, 0x21, 0x00


	//----- nvinfo : EIATTR_KPARAM_INFO
	.align		4
.L_105:
        /*0028*/ 	.byte	0x04, 0x17
        /*002a*/ 	.short	(.L_107 - .L_106)
.L_106:
        /*002c*/ 	.word	0x00000000
        /*0030*/ 	.short	0x0000
        /*0032*/ 	.short	0x0000
        /*0034*/ 	.byte	0x00, 0xf5, 0x21, 0x00


	//----- nvinfo : EIATTR_SPARSE_MMA_MASK
	.align		4
.L_107:
        /*0038*/ 	.byte	0x03, 0x50
        /*003a*/ 	.short	0x0000


	//----- nvinfo : EIATTR_MAXREG_COUNT
	.align		4
        /*003c*/ 	.byte	0x03, 0x1b
        /*003e*/ 	.short	0x00ff


	//----- nvinfo : EIATTR_MERCURY_ISA_VERSION
	.align		4
        /*0040*/ 	.byte	0x03, 0x5f
        /*0042*/ 	.short	0x0101


	//----- nvinfo : EIATTR_VRC_CTA_INIT_COUNT
	.align		4
        /*0044*/ 	.byte	0x02, 0x4a
	.zero		1
	.zero		1


	//----- nvinfo : EIATTR_EXIT_INSTR_OFFSETS
	.align		4
        /*0048*/ 	.byte	0x04, 0x1c
        /*004a*/ 	.short	(.L_109 - .L_108)


	//   ....[0]....
.L_108:
        /*004c*/ 	.word	0x000000d0


	//----- nvinfo : EIATTR_CBANK_PARAM_SIZE
	.align		4
.L_109:
        /*0050*/ 	.byte	0x03, 0x19
        /*0052*/ 	.short	0x0018


	//----- nvinfo : EIATTR_PARAM_CBANK
	.align		4
        /*0054*/ 	.byte	0x04, 0x0a
        /*0056*/ 	.short	(.L_111 - .L_110)
	.align		4
.L_110:
        /*0058*/ 	.word	index@(.nv.constant0._Z9addKernelPiPKiS1_)
        /*005c*/ 	.short	0x0380
        /*005e*/ 	.short	0x0018


	//----- nvinfo : EIATTR_SW_WAR
	.align		4
.L_111:
        /*0060*/ 	.byte	0x04, 0x36
        /*0062*/ 	.short	(.L_113 - .L_112)
.L_112:
        /*0064*/ 	.word	0x00000008
.L_113:


//--------------------- .nv.callgraph             --------------------------
	.section	.nv.callgraph,"",@"SHT_CUDA_CALLGRAPH"
	.align	4
	.sectionentsize	8
	.align		4
        /*0000*/ 	.word	0x00000000
	.align		4
        /*0004*/ 	.word	0xffffffff
	.align		4
        /*0008*/ 	.word	0x00000000
	.align		4
        /*000c*/ 	.word	0xfffffffe
	.align		4
        /*0010*/ 	.word	0x00000000
	.align		4
        /*0014*/ 	.word	0xfffffffd
	.align		4
        /*0018*/ 	.word	0x00000000
	.align		4
        /*001c*/ 	.word	0xfffffffc


//--------------------- .text._Z26scanPartialResultsModifiedPiS_ --------------------------
	.section	.text._Z26scanPartialResultsModifiedPiS_,"ax",@progbits
	.align	128
        .global         _Z26scanPartialResultsModifiedPiS_
        .type           _Z26scanPartialResultsModifiedPiS_,@function
        .size           _Z26scanPartialResultsModifiedPiS_,(.L_x_86 - _Z26scanPartialResultsModifiedPiS_)
        .other          _Z26scanPartialResultsModifiedPiS_,@"STO_CUDA_ENTRY STV_DEFAULT"
_Z26scanPartialResultsModifiedPiS_:
.text._Z26scanPartialResultsModifiedPiS_:
[----:B------:R-:W-:Y:S01]  /*0000*/  LDC R1, c[0x0][0x37c] ;  /* 0x0000df00ff017b82 */ /* 0x000fe20000000800 */
[----:B------:R-:W0:Y:S07]  /*0010*/  S2R R0, SR_TID.X ;  /* 0x0000000000007919 */ /* 0x000e2e0000002100 */
[----:B------:R-:W0:Y:S01]  /*0020*/  S2UR UR7, SR_CTAID.X ;  /* 0x00000000000779c3 */ /* 0x000e220000002500 */
[----:B------:R-:W1:Y:S01]  /*0030*/  LDCU UR6, c[0x0][0x360] ;  /* 0x00006c00ff0677ac */ /* 0x000e620008000800 */
[----:B------:R-:W-:Y:S01]  /*0040*/  IMAD.MOV.U32 R7, RZ, RZ, RZ ;  /* 0x000000ffff077224 */ /* 0x000fe200078e00ff */
[----:B------:R-:W2:Y:S01]  /*0050*/  LDCU.64 UR8, c[0x0][0x358] ;  /* 0x00006b00ff0877ac */ /* 0x000ea20008000a00 */
[----:B0-----:R-:W-:-:S13]  /*0060*/  ISETP.GE.U32.AND P0, PT, R0, UR7, PT ;  /* 0x0000000700007c0c */ /* 0x001fda000bf06070 */
[----:B------:R-:W0:Y:S01]  /*0070*/  @!P0 LDC.64 R4, c[0x0][0x388] ;  /* 0x0000e200ff048b82 */ /* 0x000e220000000a00 */
[----:B-1----:R-:W-:-:S04]  /*0080*/  @!P0 IMAD R3, R0, UR6, RZ ;  /* 0x0000000600038c24 */ /* 0x002fc8000f8e02ff */
[----:B0-----:R-:W-:-:S05]  /*0090*/  @!P0 IMAD.WIDE.U32 R4, R3, 0x4, R4 ;  /* 0x0000000403048825 */ /* 0x001fca00078e0004 */
[----:B--2---:R-:W2:Y:S01]  /*00a0*/  @!P0 LDG.E R7, desc[UR8][R4.64+0xffc] ;  /* 0x000ffc0804078981 */ /* 0x004ea2000c1e1900 */
[----:B------:R-:W0:Y:S01]  /*00b0*/  S2UR UR5, SR_CgaCtaId ;  /* 0x00000000000579c3 */ /* 0x000e220000008800 */
[----:B------:R-:W-:Y:S01]  /*00c0*/  IADD3 R3, PT, PT, -R0, 0x7ffe, RZ ;  /* 0x00007ffe00037810 */ /* 0x000fe20007ffe1ff */
[----:B------:R-:W-:Y:S01]  /*00d0*/  UMOV UR4, 0x400 ;  /* 0x0000040000047882 */ /* 0x000fe20000000000 */
[----:B------:R-:W-:Y:S02]  /*00e0*/  BSSY.RECONVERGENT B0, `(.L_x_0) ;  /* 0x0000024000007945 */ /* 0x000fe40003800200 */
[----:B------:R-:W-:-:S04]  /*00f0*/  LOP3.LUT R6, R3, 0x1, RZ, 0xc0, !PT ;  /* 0x0000000103067812 */ /* 0x000fc800078ec0ff */
[----:B------:R-:W-:Y:S01]  /*0100*/  ISETP.NE.U32.AND P0, PT, R6, 0x1, PT ;  /* 0x000000010600780c */ /* 0x000fe20003f05070 */
[----:B0-----:R-:W-:Y:S02]  /*0110*/  ULEA UR5, UR5, UR4, 0x18 ;  /* 0x0000000405057291 */ /* 0x001fe4000f8ec0ff */
[----:B------:R-:W-:-:S04]  /*0120*/  UIMAD UR4, UR6, UR7, URZ ;  /* 0x00000007060472a4 */ /* 0x000fc8000f8e02ff */
[----:B------:R-:W-:-:S05]  /*0130*/  LEA R2, R0, UR5, 0x2 ;  /* 0x0000000500027c11 */ /* 0x000fca000f8e10ff */
[----:B--2---:R0:W-:Y:S01]  /*0140*/  STS [R2], R7 ;  /* 0x0000000702007388 */ /* 0x0041e20000000800 */
[----:B------:R-:W-:Y:S06]  /*0150*/  BAR.SYNC.DEFER_BLOCKING 0x0 ;  /* 0x0000000000007b1d */ /* 0x000fec0000010000 */
[----:B------:R-:W-:Y:S05]  /*0160*/  @P0 BRA `(.L_x_1) ;  /* 0x00000000006c0947 */ /* 0x000fea0003800000 */
[----:B0-----:R-:W0:Y:S01]  /*0170*/  LDS R7, [R2+-0x4] ;  /* 0xfffffc0002077984 */ /* 0x001e220000000800 */
[----:B------:R-:W-:Y:S03]  /*0180*/  BSSY.RECONVERGENT B1, `(.L_x_2) ;  /* 0x0000017000017945 */ /* 0x000fe60003800200 */
[----:B------:R-:W1:Y:S01]  /*0190*/  LDS R6, [R2] ;  /* 0x0000000002067984 */ /* 0x000e620000000800 */
[----:B0-----:R-:W-:-:S04]  /*01a0*/  SHF.R.S32.HI R4, RZ, 0x1f, R7 ;  /* 0x0000001fff047819 */ /* 0x001fc80000011407 */
[----:B------:R-:W-:Y:S02]  /*01b0*/  LEA.HI R4, R4, R7, RZ, 0xa ;  /* 0x0000000704047211 */ /* 0x000fe400078f50ff */
[----:B-1----:R-:W-:Y:S02]  /*01c0*/  SHF.R.S32.HI R5, RZ, 0x1f, R6 ;  /* 0x0000001fff057819 */ /* 0x002fe40000011406 */
[----:B------:R-:W-:Y:S02]  /*01d0*/  LOP3.LUT R4, R4, 0xfffffc00, RZ, 0xc0, !PT ;  /* 0xfffffc0004047812 */ /* 0x000fe400078ec0ff */
[----:B------:R-:W-:-:S03]  /*01e0*/  LEA.HI R5, R5, R6, RZ, 0xa ;  /* 0x0000000605057211 */ /* 0x000fc600078f50ff */
[----:B------:R-:W-:Y:S01]  /*01f0*/  IMAD.IADD R4, R7, 0x1, -R4 ;  /* 0x0000000107047824 */ /* 0x000fe200078e0a04 */
[----:B------:R-:W-:-:S04]  /*0200*/  LOP3.LUT R5, R5, 0xfffffc00, RZ, 0xc0, !PT ;  /* 0xfffffc0005057812 */ /* 0x000fc800078ec0ff */
[----:B------:R-:W-:-:S04]  /*0210*/  IADD3 R4, PT, PT, R4, R6, -R5 ;  /* 0x0000000604047210 */ /* 0x000fc80007ffe805 */
[----:B------:R-:W-:-:S13]  /*0220*/  ISETP.GE.AND P0, PT, R4, 0x401, PT ;  /* 0x000004010400780c */ /* 0x000fda0003f06270 */
[----:B------:R-:W-:Y:S05]  /*0230*/  @!P0 BRA `(.L_x_3) ;  /* 0x00000000002c8947 */ /* 0x000fea0003800000 */
[----:B------:R-:W-:Y:S02]  /*0240*/  VIADD R7, R7, 0xffffffff ;  /* 0xffffffff07077836 */ /* 0x000fe40000000000 */
[----:B------:R-:W-:-:S03]  /*0250*/  VIADD R6, R6, 0xffffffff ;  /* 0xffffffff06067836 */ /* 0x000fc60000000000 */
[----:B------:R-:W-:Y:S02]  /*0260*/  SHF.R.S32.HI R4, RZ, 0x1f, R7 ;  /* 0x0000001fff047819 */ /* 0x000fe40000011407 */
[----:B------:R-:W-:Y:S02]  /*0270*/  SHF.R.S32.HI R5, RZ, 0x1f, R6 ;  /* 0x0000001fff057819 */ /* 0x000fe40000011406 */
[----:B------:R-:W-:Y:S02]  /*0280*/  LEA.HI R4, R4, R7, RZ, 0xa ;  /* 0x0000000704047211 */ /* 0x000fe400078f50ff */
[----:B------:R-:W-:Y:S02]  /*0290*/  LEA.HI R5, R5, R6, RZ, 0xa ;  /* 0x0000000605057211 */ /* 0x000fe400078f50ff */
[----:B------:R-:W-:Y:S02]  /*02a0*/  LOP3.LUT R4, R4, 0xfffffc00, RZ, 0xc0, !PT ;  /* 0xfffffc0004047812 */ /* 0x000fe400078ec0ff */
[----:B------:R-:W-:-:S03]  /*02b0*/  LOP3.LUT R5, R5, 0xfffffc00, RZ, 0xc0, !PT ;  /* 0xfffffc0005057812 */ /* 0x000fc600078ec0ff */
[----:B------:R-:W-:Y:S02]  /*02c0*/  VIADD R7, R4, 0x400 ;  /* 0x0000040004077836 */ /* 0x000fe40000000000 */
[----:B------:R-:W-:-:S03]  /*02d0*/  VIADD R6, R5, 0x400 ;  /* 0x0000040005067836 */ /* 0x000fc60000000000 */
[----:B------:R0:W-:Y:S04]  /*02e0*/  STS [R2+-0x4], R7 ;  /* 0xfffffc0702007388 */ /* 0x0001e80000000800 */
.L_x_3:
[----:B------:R-:W-:Y:S05]  /*02f0*/  BSYNC.RECONVERGENT B1 ;  /* 0x0000000000017941 */ /* 0x000fea0003800200 */
.L_x_2:
[----:B0-----:R-:W-:-:S05]  /*0300*/  IMAD.IADD R7, R6, 0x1, R7 ;  /* 0x0000000106077824 */ /* 0x001fca00078e0207 */
[----:B------:R1:W-:Y:S02]  /*0310*/  STS [R2], R7 ;  /* 0x0000000702007388 */ /* 0x0003e40000000800 */
.L_x_1:
[----:B------:R-:W-:Y:S05]  /*0320*/  BSYNC.RECONVERGENT B0 ;  /* 0x0000000000007941 */ /* 0x000fea0003800200 */
.L_x_0:
[----:B------:R-:W-:Y:S01]  /*0330*/  LOP3.LUT R4, R3, 0x3, RZ, 0xc0, !PT ;  /* 0x0000000303047812 */ /* 0x000fe200078ec0ff */
[----:B------:R-:W-:Y:S03]  /*0340*/  BAR.SYNC.DEFER_BLOCKING 0x0 ;  /* 0x0000000000007b1d */ /* 0x000fe60000010000 */
[----:B------:R-:W-:-:S03]  /*0350*/  ISETP.NE.AND P0, PT, R4, 0x3, PT ;  /* 0x000000030400780c */ /* 0x000fc60003f05270 */
[----:B------:R-:W-:Y:S10]  /*0360*/  BSSY.RECONVERGENT B0, `(.L_x_4) ;  /* 0x000001d000007945 */ /* 0x000ff40003800200 */
[----:B------:R-:W-:Y:S05]  /*0370*/  @P0 BRA `(.L_x_5) ;  /* 0x00000000006c0947 */ /* 0x000fea0003800000 */
[----:B01----:R-:W0:Y:S01]  /*0380*/  LDS R7, [R2+-0x8] ;  /* 0xfffff80002077984 */ /* 0x003e220000000800 */
        /* <DEDUP_REMOVED lines=23> */
.L_x_7:
[----:B------:R-:W-:Y:S05]  /*0500*/  BSYNC.RECONVERGENT B1 ;  /* 0x0000000000017941 */ /* 0x000fea0003800200 */
.L_x_6:
[----:B0-----:R-:W-:-:S05]  /*0510*/  IMAD.IADD R7, R6, 0x1, R7 ;  /* 0x0000000106077824 */ /* 0x001fca00078e0207 */
[----:B------:R2:W-:Y:S02]  /*0520*/  STS [R2], R7 ;  /* 0x0000000702007388 */ /* 0x0005e40000000800 */
.L_x_5:
[----:B------:R-:W-:Y:S05]  /*0530*/  BSYNC.RECONVERGENT B0 ;  /* 0x0000000000007941 */ /* 0x000fea0003800200 */
.L_x_4:
[----:B------:R-:W-:Y:S01]  /*0540*/  LOP3.LUT R4, R3, 0x7, RZ, 0xc0, !PT ;  /* 0x0000000703047812 */ /* 0x000fe200078ec0ff */
[----:B------:R-:W-:Y:S03]  /*0550*/  BAR.SYNC.DEFER_BLOCKING 0x0 ;  /* 0x0000000000007b1d */ /* 0x000fe60000010000 */
[----:B------:R-:W-:-:S03]  /*0560*/  ISETP.NE.AND P0, PT, R4, 0x7, PT ;  /* 0x000000070400780c */ /* 0x000fc60003f05270 */
[----:B------:R-:W-:Y:S10]  /*0570*/  BSSY.RECONVERGENT B0, `(.L_x_8) ;  /* 0x000001d000007945 */ /* 0x000ff40003800200 */
[----:B------:R-:W-:Y:S05]  /*0580*/  @P0 BRA `(.L_x_9) ;  /* 0x00000000006c0947 */ /* 0x000fea0003800000 */
[----:B012---:R-:W0:Y:S01]  /*0590*/  LDS R7, [R2+-0x10] ;  /* 0xfffff00002077984 */ /* 0x007e220000000800 */
        /* <DEDUP_REMOVED lines=23> */
.L_x_11:
[----:B------:R-:W-:Y:S05]  /*0710*/  BSYNC.RECONVERGENT B1 ;  /* 0x0000000000017941 */ /* 0x000fea0003800200 */
.L_x_10:
[----:B0-----:R-:W-:-:S05]  /*0720*/  IMAD.IADD R7, R6, 0x1, R7 ;  /* 0x0000000106077824 */ /* 0x001fca00078e0207 */
[----:B------:R3:W-:Y:S02]  /*0730*/  STS [R2], R7 ;  /* 0x0000000702007388 */ /* 0x0007e40000000800 */
.L_x_9:
[----:B------:R-:W-:Y:S05]  /*0740*/  BSYNC.RECONVERGENT B0 ;  /* 0x0000000000007941 */ /* 0x000fea0003800200 */
.L_x_8:
[----:B------:R-:W-:Y:S01]  /*0750*/  LOP3.LUT R4, R3, 0xf, RZ, 0xc0, !PT ;  /* 0x0000000f03047812 */ /* 0x000fe200078ec0ff */
[----:B------:R-:W-:Y:S03]  /*0760*/  BAR.SYNC.DEFER_BLOCKING 0x0 ;  /* 0x0000000000007b1d */ /* 0x000fe60000010000 */
[----:B------:R-:W-:-:S03]  /*0770*/  ISETP.NE.AND P0, PT, R4, 0xf, PT ;  /* 0x0000000f0400780c */ /* 0x000fc60003f05270 */
[----:B------:R-:W-:Y:S10]  /*0780*/  BSSY.RECONVERGENT B0, `(.L_x_12) ;  /* 0x000001d000007945 */ /* 0x000ff40003800200 */
[----:B------:R-:W-:Y:S05]  /*0790*/  @P0 BRA `(.L_x_13) ;  /* 0x00000000006c0947 */ /* 0x000fea0003800000 */
[----:B0123--:R-:W0:Y:S01]  /*07a0*/  LDS R7, [R2+-0x20] ;  /* 0xffffe00002077984 */ /* 0x00fe220000000800 */
        /* <DEDUP_REMOVED lines=23> */
.L_x_15:
[----:B------:R-:W-:Y:S05]  /*0920*/  BSYNC.RECONVERGENT B1 ;  /* 0x0000000000017941 */ /* 0x000fea0003800200 */
.L_x_14:
[----:B0-----:R-:W-:-:S05]  /*0930*/  IMAD.IADD R7, R6, 0x1, R7 ;  /* 0x0000000106077824 */ /* 0x001fca00078e0207 */
[----:B------:R4:W-:Y:S02]  /*0940*/  STS [R2], R7 ;  /* 0x0000000702007388 */ /* 0x0009e40000000800 */
.L_x_13:
[----:B------:R-:W-:Y:S05]  /*0950*/  BSYNC.RECONVERGENT B0 ;  /* 0x0000000000007941 */ /* 0x000fea0003800200 */
.L_x_12:
[----:B------:R-:W-:Y:S01]  /*0960*/  LOP3.LUT R4, R3, 0x1f, RZ, 0xc0, !PT ;  /* 0x0000001f03047812 */ /* 0x000fe200078ec0ff */
[----:B------:R-:W-:Y:S03]  /*0970*/  BAR.SYNC.DEFER_BLOCKING 0x0 ;  /* 0x0000000000007b1d */ /* 0x000fe60000010000 */
[----:B------:R-:W-:-:S03]  /*0980*/  ISETP.NE.AND P0, PT, R4, 0x1f, PT ;  /* 0x0000001f0400780c */ /* 0x000fc60003f05270 */
[----:B------:R-:W-:Y:S10]  /*0990*/  BSSY.RECONVERGENT B0, `(.L_x_16) ;  /* 0x000001d000007945 */ /* 0x000ff40003800200 */
[----:B------:R-:W-:Y:S05]  /*09a0*/  @P0 BRA `(.L_x_17) ;  /* 0x00000000006c0947 */ /* 0x000fea0003800000 */
[----:B01234-:R-:W0:Y:S01]  /*09b0*/  LDS R7, [R2+-0x40] ;  /* 0xffffc00002077984 */ /* 0x01fe220000000800 */
        /* <DEDUP_REMOVED lines=23> */
.L_x_19:
[----:B------:R-:W-:Y:S05]  /*0b30*/  BSYNC.RECONVERGENT B1 ;  /* 0x0000000000017941 */ /* 0x000fea0003800200 */
.L_x_18:
[----:B0-----:R-:W-:-:S05]  /*0b40*/  IMAD.IADD R7, R6, 0x1, R7 ;  /* 0x0000000106077824 */ /* 0x001fca00078e0207 */
[----:B------:R0:W-:Y:S02]  /*0b50*/  STS [R2], R7 ;  /* 0x0000000702007388 */ /* 0x0001e40000000800 */
.L_x_17:
[----:B------:R-:W-:Y:S05]  /*0b60*/  BSYNC.RECONVERGENT B0 ;  /* 0x0000000000007941 */ /* 0x000fea0003800200 */
.L_x_16:
        /* <DEDUP_REMOVED lines=29> */
.L_x_23:
[----:B------:R-:W-:Y:S05]  /*0d40*/  BSYNC.RECONVERGENT B1 ;  /* 0x0000000000017941 */ /* 0x000fea0003800200 */
.L_x_22:
[----:B0-----:R-:W-:-:S05]  /*0d50*/  IMAD.IADD R7, R6, 0x1, R7 ;  /* 0x0000000106077824 */ /* 0x001fca00078e0207 */
[----:B------:R0:W-:Y:S02]  /*0d60*/  STS [R2], R7 ;  /* 0x0000000702007388 */ /* 0x0001e40000000800 */
.L_x_21:
[----:B------:R-:W-:Y:S05]  /*0d70*/  BSYNC.RECONVERGENT B0 ;  /* 0x0000000000007941 */ /* 0x000fea0003800200 */
.L_x_20:
        /* <DEDUP_REMOVED lines=29> */
.L_x_27:
[----:B------:R-:W-:Y:S05]  /*0f50*/  BSYNC.RECONVERGENT B1 ;  /* 0x0000000000017941 */ /* 0x000fea0003800200 */
.L_x_26:
[----:B0-----:R-:W-:-:S05]  /*0f60*/  IMAD.IADD R7, R6, 0x1, R7 ;  /* 0x0000000106077824 */ /* 0x001fca00078e0207 */
[----:B------:R0:W-:Y:S02]  /*0f70*/  STS [R2], R7 ;  /* 0x0000000702007388 */ /* 0x0001e40000000800 */
.L_x_25:
[----:B------:R-:W-:Y:S05]  /*0f80*/  BSYNC.RECONVERGENT B0 ;  /* 0x0000000000007941 */ /* 0x000fea0003800200 */
.L_x_24:
        /* <DEDUP_REMOVED lines=29> */
.L_x_31:
[----:B------:R-:W-:Y:S05]  /*1160*/  BSYNC.RECONVERGENT B1 ;  /* 0x0000000000017941 */ /* 0x000fea0003800200 */
.L_x_30:
[----:B0-----:R-:W-:-:S05]  /*1170*/  IMAD.IADD R7, R6, 0x1, R7 ;  /* 0x0000000106077824 */ /* 0x001fca00078e0207 */
[----:B------:R0:W-:Y:S02]  /*1180*/  STS [R2], R7 ;  /* 0x0000000702007388 */ /* 0x0001e40000000800 */
.L_x_29:
[----:B------:R-:W-:Y:S05]  /*1190*/  BSYNC.RECONVERGENT B0 ;  /* 0x0000000000007941 */ /* 0x000fea0003800200 */
.L_x_28:
        /* <DEDUP_REMOVED lines=29> */
.L_x_35:
[----:B------:R-:W-:Y:S05]  /*1370*/  BSYNC.RECONVERGENT B1 ;  /* 0x0000000000017941 */ /* 0x000fea0003800200 */
.L_x_34:
[----:B0-----:R-:W-:-:S05]  /*1380*/  IMAD.IADD R7, R6, 0x1, R7 ;  /* 0x0000000106077824 */ /* 0x001fca00078e0207 */
[----:B------:R0:W-:Y:S02]  /*1390*/  STS [R2], R7 ;  /* 0x0000000702007388 */ /* 0x0001e40000000800 */
.L_x_33:
[----:B------:R-:W-:Y:S05]  /*13a0*/  BSYNC.RECONVERGENT B0 ;  /* 0x0000000000007941 */ /* 0x000fea0003800200 */
.L_x_32:
[----:B------:R-:W-:Y:S01]  /*13b0*/  LOP3.LUT R3, R3, 0x3ff, RZ, 0xc0, !PT ;  /* 0x000003ff03037812 */ /* 0x000fe200078ec0ff */
[----:B------:R-:W-:Y:S03]  /*13c0*/  BAR.SYNC.DEFER_BLOCKING 0x0 ;  /* 0x0000000000007b1d */ /* 0x000fe60000010000 */
[----:B------:R-:W-:-:S03]  /*13d0*/  ISETP.NE.AND P0, PT, R3, 0x3ff, PT ;  /* 0x000003ff0300780c */ /* 0x000fc60003f05270 */
[----:B------:R-:W-:Y:S10]  /*13e0*/  BSSY.RECONVERGENT B0, `(.L_x_36) ;  /* 0x000001d000007945 */ /* 0x000ff40003800200 */
[----:B------:R-:W-:Y:S05]  /*13f0*/  @P0 BRA `(.L_x_37) ;  /* 0x00000000006c0947 */ /* 0x000fea0003800000 */
[----:B------:R-:W5:Y:S01]  /*1400*/  LDS R6, [R2+-0x800] ;  /* 0xfff8000002067984 */ /* 0x000f620000000800 */
[----:B------:R-:W-:Y:S03]  /*1410*/  BSSY.RECONVERGENT B1, `(.L_x_38) ;  /* 0x0000017000017945 */ /* 0x000fe60003800200 */
[----:B------:R-:W0:Y:S01]  /*1420*/  LDS R5, [R2] ;  /* 0x0000000002057984 */ /* 0x000e220000000800 */
[----:B-----5:R-:W-:-:S04]  /*1430*/  SHF.R.S32.HI R3, RZ, 0x1f, R6 ;  /* 0x0000001fff037819 */ /* 0x020fc80000011406 */
[----:B------:R-:W-:Y:S02]  /*1440*/  LEA.HI R3, R3, R6, RZ, 0xa ;  /* 0x0000000603037211 */ /* 0x000fe400078f50ff */
[----:B0-----:R-:W-:Y:S02]  /*1450*/  SHF.R.S32.HI R4, RZ, 0x1f, R5 ;  /* 0x0000001fff047819 */ /* 0x001fe40000011405 */
        /* <DEDUP_REMOVED lines=18> */
.L_x_39:
[----:B------:R-:W-:Y:S05]  /*1580*/  BSYNC.RECONVERGENT B1 ;  /* 0x0000000000017941 */ /* 0x000fea0003800200 */
.L_x_38:
[----:B------:R-:W-:-:S05]  /*1590*/  IMAD.IADD R5, R5, 0x1, R6 ;  /* 0x0000000105057824 */ /* 0x000fca00078e0206 */
[----:B------:R0:W-:Y:S02]  /*15a0*/  STS [R2], R5 ;  /* 0x0000000502007388 */ /* 0x0001e40000000800 */
.L_x_37:
[----:B------:R-:W-:Y:S05]  /*15b0*/  BSYNC.RECONVERGENT B0 ;  /* 0x0000000000007941 */ /* 0x000fea0003800200 */
.L_x_36:
[----:B01234-:R-:W0:Y:S08]  /*15c0*/  LDC.64 R2, c[0x0][0x388] ;  /* 0x0000e200ff027b82 */ /* 0x01fe300000000a00 */
[----:B------:R-:W-:Y:S01]  /*15d0*/  BAR.SYNC.DEFER_BLOCKING 0x0 ;  /* 0x0000000000007b1d */ /* 0x000fe20000010000 */
[----:B------:R-:W-:-:S07]  /*15e0*/  VIADD R7, R0, UR4 ;  /* 0x0000000400077c36 */ /* 0x000fce0008000000 */
[----:B------:R-:W1:Y:S01]  /*15f0*/  LDC.64 R4, c[0x0][0x380] ;  /* 0x0000e000ff047b82 */ /* 0x000e620000000a00 */
[C---:B0-----:R-:W-:Y:S01]  /*1600*/  IMAD.WIDE.U32 R2, R7.reuse, 0x4, R2 ;  /* 0x0000000407027825 */ /* 0x041fe200078e0002 */
[----:B------:R-:W0:Y:S05]  /*1610*/  LDS R9, [UR5+0xffc] ;  /* 0x000ffc05ff097984 */ /* 0x000e2a0008000800 */
[----:B------:R-:W0:Y:S01]  /*1620*/  LDG.E R2, desc[UR8][R2.64] ;  /* 0x0000000802027981 */ /* 0x000e22000c1e1900 */
[----:B-1----:R-:W-:-:S04]  /*1630*/  IMAD.WIDE.U32 R4, R7, 0x4, R4 ;  /* 0x0000000407047825 */ /* 0x002fc800078e0004 */
[----:B0-----:R-:W-:-:S05]  /*1640*/  IMAD.IADD R9, R2, 0x1, R9 ;  /* 0x0000000102097824 */ /* 0x001fca00078e0209 */
[----:B------:R-:W-:Y:S01]  /*1650*/  STG.E desc[UR8][R4.64], R9 ;  /* 0x0000000904007986 */ /* 0x000fe2000c101908 */
[----:B------:R-:W-:Y:S06]  /*1660*/  BAR.SYNC.DEFER_BLOCKING 0x0 ;  /* 0x0000000000007b1d */ /* 0x000fec0000010000 */
[----:B------:R-:W-:Y:S05]  /*1670*/  EXIT ;  /* 0x000000000000794d */ /* 0x000fea0003800000 */
.L_x_40:
[----:B------:R-:W-:-:S00]  /*1680*/  BRA `(.L_x_40) ;  /* 0xfffffffc00fc7947 */ /* 0x000fc0000383ffff */
[----:B------:R-:W-:-:S00]  /*1690*/  NOP ;  /* 0x0000000000007918 */ /* 0x000fc00000000000 */
        /* <DEDUP_REMOVED lines=14> */
.L_x_86:


//--------------------- .text._Z18scanKernelModifiedPiS_ --------------------------
	.section	.text._Z18scanKernelModifiedPiS_,"ax",@progbits
	.align	128
        .global         _Z18scanKernelModifiedPiS_
        .type           _Z18scanKernelModifiedPiS_,@function
        .size           _Z18scanKernelModifiedPiS_,(.L_x_87 - _Z18scanKernelModifiedPiS_)
        .other          _Z18scanKernelModifiedPiS_,@"STO_CUDA_ENTRY STV_DEFAULT"
_Z18scanKernelModifiedPiS_:
.text._Z18scanKernelModifiedPiS_:
[----:B------:R-:W-:Y:S01]  /*0000*/  LDC R1, c[0x0][0x37c] ;  /* 0x0000df00ff017b82 */ /* 0x000fe20000000800 */
[----:B------:R-:W0:Y:S07]  /*0010*/  S2R R4, SR_TID.X ;  /* 0x0000000000047919 */ /* 0x000e2e0000002100 */
[----:B------:R-:W1:Y:S01]  /*0020*/  LDC.64 R6, c[0x0][0x388] ;  /* 0x0000e200ff067b82 */ /* 0x000e620000000a00 */
[----:B------:R-:W0:Y:S01]  /*0030*/  LDCU UR4, c[0x0][0x360] ;  /* 0x00006c00ff0477ac */ /* 0x000e220008000800 */
[----:B------:R-:W0:Y:S01]  /*0040*/  S2R R3, SR_CTAID.X ;  /* 0x0000000000037919 */ /* 0x000e220000002500 */
[----:B------:R-:W2:Y:S01]  /*0050*/  LDCU.64 UR6, c[0x0][0x358] ;  /* 0x00006b00ff0677ac */ /* 0x000ea20008000a00 */
[----:B0-----:R-:W-:-:S04]  /*0060*/  IMAD R0, R3, UR4, R4 ;  /* 0x0000000403007c24 */ /* 0x001fc8000f8e0204 */
[----:B-1----:R-:W-:-:S06]  /*0070*/  IMAD.WIDE.U32 R6, R0, 0x4, R6 ;  /* 0x0000000400067825 */ /* 0x002fcc00078e0006 */
[----:B--2---:R-:W2:Y:S01]  /*0080*/  LDG.E R7, desc[UR6][R6.64] ;  /* 0x0000000606077981 */ /* 0x004ea2000c1e1900 */
[----:B------:R-:W0:Y:S01]  /*0090*/  S2UR UR5, SR_CgaCtaId ;  /* 0x00000000000579c3 */ /* 0x000e220000008800 */
[----:B------:R-:W-:Y:S01]  /*00a0*/  UMOV UR4, 0x400 ;  /* 0x0000040000047882 */ /* 0x000fe20000000000 */
[----:B------:R-:W-:Y:S01]  /*00b0*/  LOP3.LUT P0, R3, R4, 0x1, RZ, 0xc0, !PT ;  /* 0x0000000104037812 */ /* 0x000fe2000780c0ff */
[----:B------:R-:W-:Y:S01]  /*00c0*/  BSSY.RECONVERGENT B0, `(.L_x_41) ;  /* 0x0000022000007945 */ /* 0x000fe20003800200 */
[----:B0-----:R-:W-:-:S06]  /*00d0*/  ULEA UR4, UR5, UR4, 0x18 ;  /* 0x0000000405047291 */ /* 0x001fcc000f8ec0ff */
[C---:B------:R-:W-:Y:S01]  /*00e0*/  LEA R2, R4.reuse, UR4, 0x2 ;  /* 0x0000000404027c11 */ /* 0x040fe2000f8e10ff */
[----:B------:R-:W-:-:S04]  /*00f0*/  VIADD R4, R4, 0x1 ;  /* 0x0000000104047836 */ /* 0x000fc80000000000 */
[----:B--2---:R0:W-:Y:S01]  /*0100*/  STS [R2], R7 ;  /* 0x0000000702007388 */ /* 0x0041e20000000800 */
[----:B------:R-:W-:Y:S06]  /*0110*/  BAR.SYNC.DEFER_BLOCKING 0x0 ;  /* 0x0000000000007b1d */ /* 0x000fec0000010000 */
[----:B------:R-:W-:Y:S05]  /*0120*/  @!P0 BRA `(.L_x_42) ;  /* 0x00000000006c8947 */ /* 0x000fea0003800000 */
[----:B------:R-:W1:Y:S01]  /*0130*/  LDS R8, [R2+-0x4] ;  /* 0xfffffc0002087984 */ /* 0x000e620000000800 */
[----:B------:R-:W-:Y:S03]  /*0140*/  BSSY.RECONVERGENT B1, `(.L_x_43) ;  /* 0x0000017000017945 */ /* 0x000fe60003800200 */
[----:B0-----:R-:W0:Y:S01]  /*0150*/  LDS R7, [R2] ;  /* 0x0000000002077984 */ /* 0x001e220000000800 */
[----:B-1----:R-:W-:-:S04]  /*0160*/  SHF.R.S32.HI R5, RZ, 0x1f, R8 ;  /* 0x0000001fff057819 */ /* 0x002fc80000011408 */
        /* <DEDUP_REMOVED lines=20> */
.L_x_44:
[----:B------:R-:W-:Y:S05]  /*02b0*/  BSYNC.RECONVERGENT B1 ;  /* 0x0000000000017941 */ /* 0x000fea0003800200 */
.L_x_43:
[----:B------:R-:W-:-:S05]  /*02c0*/  IMAD.IADD R7, R7, 0x1, R8 ;  /* 0x0000000107077824 */ /* 0x000fca00078e0208 */
[----:B------:R1:W-:Y:S02]  /*02d0*/  STS [R2], R7 ;  /* 0x0000000702007388 */ /* 0x0003e40000000800 */
.L_x_42:
[----:B------:R-:W-:Y:S05]  /*02e0*/  BSYNC.RECONVERGENT B0 ;  /* 0x0000000000007941 */ /* 0x000fea0003800200 */
.L_x_41:
[----:B------:R-:W-:Y:S01]  /*02f0*/  BAR.SYNC.DEFER_BLOCKING 0x0 ;  /* 0x0000000000007b1d */ /* 0x000fe20000010000 */
[----:B------:R-:W-:-:S05]  /*0300*/  LOP3.LUT P0, R9, R4, 0x3, RZ, 0xc0, !PT ;  /* 0x0000000304097812 */ /* 0x000fca000780c0ff */
[----:B------:R-:W-:Y:S08]  /*0310*/  BSSY.RECONVERGENT B0, `(.L_x_45) ;  /* 0x000001d000007945 */ /* 0x000ff00003800200 */
[----:B------:R-:W-:Y:S05]  /*0320*/  @P0 BRA `(.L_x_46) ;  /* 0x00000000006c0947 */ /* 0x000fea0003800000 */
[----:B0-----:R-:W0:Y:S01]  /*0330*/  LDS R8, [R2+-0x8] ;  /* 0xfffff80002087984 */ /* 0x001e220000000800 */
[----:B------:R-:W-:Y:S03]  /*0340*/  BSSY.RECONVERGENT B1, `(.L_x_47) ;  /* 0x0000017000017945 */ /* 0x000fe60003800200 */
[----:B-1----:R-:W1:Y:S01]  /*0350*/  LDS R7, [R2] ;  /* 0x0000000002077984 */ /* 0x002e620000000800 */
        /* <DEDUP_REMOVED lines=21> */
.L_x_48:
[----:B------:R-:W-:Y:S05]  /*04b0*/  BSYNC.RECONVERGENT B1 ;  /* 0x0000000000017941 */ /* 0x000fea0003800200 */
.L_x_47:
[----:B------:R-:W-:-:S05]  /*04c0*/  IMAD.IADD R7, R7, 0x1, R8 ;  /* 0x0000000107077824 */ /* 0x000fca00078e0208 */
[----:B------:R2:W-:Y:S02]  /*04d0*/  STS [R2], R7 ;  /* 0x0000000702007388 */ /* 0x0005e40000000800 */
.L_x_46:
[----:B------:R-:W-:Y:S05]  /*04e0*/  BSYNC.RECONVERGENT B0 ;  /* 0x0000000000007941 */ /* 0x000fea0003800200 */
.L_x_45:
[----:B------:R-:W-:Y:S01]  /*04f0*/  BAR.SYNC.DEFER_BLOCKING 0x0 ;  /* 0x0000000000007b1d */ /* 0x000fe20000010000 */
[----:B------:R-:W-:-:S05]  /*0500*/  LOP3.LUT P0, R10, R4, 0x7, RZ, 0xc0, !PT ;  /* 0x00000007040a7812 */ /* 0x000fca000780c0ff */
[----:B------:R-:W-:Y:S08]  /*0510*/  BSSY.RECONVERGENT B0, `(.L_x_49) ;  /* 0x000001d000007945 */ /* 0x000ff00003800200 */
[----:B------:R-:W-:Y:S05]  /*0520*/  @P0 BRA `(.L_x_50) ;  /* 0x00000000006c0947 */ /* 0x000fea0003800000 */
[----:B0-----:R-:W0:Y:S01]  /*0530*/  LDS R8, [R2+-0x10] ;  /* 0xfffff00002087984 */ /* 0x001e220000000800 */
[----:B------:R-:W-:Y:S03]  /*0540*/  BSSY.RECONVERGENT B1, `(.L_x_51) ;  /* 0x0000017000017945 */ /* 0x000fe60003800200 */
[----:B-12---:R-:W1:Y:S01]  /*0550*/  LDS R7, [R2] ;  /* 0x0000000002077984 */ /* 0x006e620000000800 */
        /* <DEDUP_REMOVED lines=21> */
.L_x_52:
[----:B------:R-:W-:Y:S05]  /*06b0*/  BSYNC.RECONVERGENT B1 ;  /* 0x0000000000017941 */ /* 0x000fea0003800200 */
.L_x_51:
[----:B------:R-:W-:-:S05]  /*06c0*/  IMAD.IADD R7, R7, 0x1, R8 ;  /* 0x0000000107077824 */ /* 0x000fca00078e0208 */
[----:B------:R3:W-:Y:S02]  /*06d0*/  STS [R2], R7 ;  /* 0x0000000702007388 */ /* 0x0007e40000000800 */
.L_x_50:
[----:B------:R-:W-:Y:S05]  /*06e0*/  BSYNC.RECONVERGENT B0 ;  /* 0x0000000000007941 */ /* 0x000fea0003800200 */
.L_x_49:
[----:B------:R-:W-:Y:S01]  /*06f0*/  BAR.SYNC.DEFER_BLOCKING 0x0 ;  /* 0x0000000000007b1d */ /* 0x000fe20000010000 */
[----:B------:R-:W-:-:S05]  /*0700*/  LOP3.LUT P0, R11, R4, 0xf, RZ, 0xc0, !PT ;  /* 0x0000000f040b7812 */ /* 0x000fca000780c0ff */
[----:B------:R-:W-:Y:S08]  /*0710*/  BSSY.RECONVERGENT B0, `(.L_x_53) ;  /* 0x000001d000007945 */ /* 0x000ff00003800200 */
[----:B------:R-:W-:Y:S05]  /*0720*/  @P0 BRA `(.L_x_54) ;  /* 0x00000000006c0947 */ /* 0x000fea0003800000 */
[----:B0-----:R-:W0:Y:S01]  /*0730*/  LDS R8, [R2+-0x20] ;  /* 0xffffe00002087984 */ /* 0x001e220000000800 */
[----:B------:R-:W-:Y:S03]  /*0740*/  BSSY.RECONVERGENT B1, `(.L_x_55) ;  /* 0x0000017000017945 */ /* 0x000fe60003800200 */
[----:B-123--:R-:W1:Y:S01]  /*0750*/  LDS R7, [R2] ;  /* 0x0000000002077984 */ /* 0x00ee620000000800 */
        /* <DEDUP_REMOVED lines=21> */
.L_x_56:
[----:B------:R-:W-:Y:S05]  /*08b0*/  BSYNC.RECONVERGENT B1 ;  /* 0x0000000000017941 */ /* 0x000fea0003800200 */
.L_x_55:
[----:B------:R-:W-:-:S05]  /*08c0*/  IMAD.IADD R7, R7, 0x1, R8 ;  /* 0x0000000107077824 */ /* 0x000fca00078e0208 */
[----:B------:R4:W-:Y:S02]  /*08d0*/  STS [R2], R7 ;  /* 0x0000000702007388 */ /* 0x0009e40000000800 */
.L_x_54:
[----:B------:R-:W-:Y:S05]  /*08e0*/  BSYNC.RECONVERGENT B0 ;  /* 0x0000000000007941 */ /* 0x000fea0003800200 */
.L_x_53:
[----:B------:R-:W-:Y:S01]  /*08f0*/  BAR.SYNC.DEFER_BLOCKING 0x0 ;  /* 0x0000000000007b1d */ /* 0x000fe20000010000 */
[----:B------:R-:W-:-:S05]  /*0900*/  LOP3.LUT P0, R12, R4, 0x1f, RZ, 0xc0, !PT ;  /* 0x0000001f040c7812 */ /* 0x000fca000780c0ff */
[----:B------:R-:W-:Y:S08]  /*0910*/  BSSY.RECONVERGENT B0, `(.L_x_57) ;  /* 0x000001d000007945 */ /* 0x000ff00003800200 */
[----:B------:R-:W-:Y:S05]  /*0920*/  @P0 BRA `(.L_x_58) ;  /* 0x00000000006c0947 */ /* 0x000fea0003800000 */
[----:B0-----:R-:W0:Y:S01]  /*0930*/  LDS R8, [R2+-0x40] ;  /* 0xffffc00002087984 */ /* 0x001e220000000800 */
[----:B------:R-:W-:Y:S03]  /*0940*/  BSSY.RECONVERGENT B1, `(.L_x_59) ;  /* 0x0000017000017945 */ /* 0x000fe60003800200 */
[----:B-1234-:R-:W1:Y:S01]  /*0950*/  LDS R7, [R2] ;  /* 0x0000000002077984 */ /* 0x01ee620000000800 */
        /* <DEDUP_REMOVED lines=21> */
.L_x_60:
[----:B------:R-:W-:Y:S05]  /*0ab0*/  BSYNC.RECONVERGENT B1 ;  /* 0x0000000000017941 */ /* 0x000fea0003800200 */
.L_x_59:
[----:B------:R-:W-:-:S05]  /*0ac0*/  IMAD.IADD R7, R7, 0x1, R8 ;  /* 0x0000000107077824 */ /* 0x000fca00078e0208 */
[----:B------:R1:W-:Y:S02]  /*0ad0*/  STS [R2], R7 ;  /* 0x0000000702007388 */ /* 0x0003e40000000800 */
.L_x_58:
[----:B------:R-:W-:Y:S05]  /*0ae0*/  BSYNC.RECONVERGENT B0 ;  /* 0x0000000000007941 */ /* 0x000fea0003800200 */
.L_x_57:
        /* <DEDUP_REMOVED lines=28> */
.L_x_64:
[----:B------:R-:W-:Y:S05]  /*0cb0*/  BSYNC.RECONVERGENT B1 ;  /* 0x0000000000017941 */ /* 0x000fea0003800200 */
.L_x_63:
[----:B------:R-:W-:-:S05]  /*0cc0*/  IMAD.IADD R7, R7, 0x1, R8 ;  /* 0x0000000107077824 */ /* 0x000fca00078e0208 */
[----:B------:R1:W-:Y:S02]  /*0cd0*/  STS [R2], R7 ;  /* 0x0000000702007388 */ /* 0x0003e40000000800 */
.L_x_62:
[----:B------:R-:W-:Y:S05]  /*0ce0*/  BSYNC.RECONVERGENT B0 ;  /* 0x0000000000007941 */ /* 0x000fea0003800200 */
.L_x_61:
        /* <DEDUP_REMOVED lines=28> */
.L_x_68:
[----:B------:R-:W-:Y:S05]  /*0eb0*/  BSYNC.RECONVERGENT B1 ;  /* 0x0000000000017941 */ /* 0x000fea0003800200 */
.L_x_67:
[----:B------:R-:W-:-:S05]  /*0ec0*/  IMAD.IADD R7, R7, 0x1, R8 ;  /* 0x0000000107077824 */ /* 0x000fca00078e0208 */
[----:B------:R1:W-:Y:S02]  /*0ed0*/  STS [R2], R7 ;  /* 0x0000000702007388 */ /* 0x0003e40000000800 */
.L_x_66:
[----:B------:R-:W-:Y:S05]  /*0ee0*/  BSYNC.RECONVERGENT B0 ;  /* 0x0000000000007941 */ /* 0x000fea0003800200 */
.L_x_65:
        /* <DEDUP_REMOVED lines=28> */
.L_x_72:
[----:B------:R-:W-:Y:S05]  /*10b0*/  BSYNC.RECONVERGENT B1 ;  /* 0x0000000000017941 */ /* 0x000fea0003800200 */
.L_x_71:
[----:B------:R-:W-:-:S05]  /*10c0*/  IMAD.IADD R7, R7, 0x1, R8 ;  /* 0x0000000107077824 */ /* 0x000fca00078e0208 */
[----:B------:R1:W-:Y:S02]  /*10d0*/  STS [R2], R7 ;  /* 0x0000000702007388 */ /* 0x0003e40000000800 */
.L_x_70:
[----:B------:R-:W-:Y:S05]  /*10e0*/  BSYNC.RECONVERGENT B0 ;  /* 0x0000000000007941 */ /* 0x000fea0003800200 */
.L_x_69:
        /* <DEDUP_REMOVED lines=28> */
.L_x_76:
[----:B------:R-:W-:Y:S05]  /*12b0*/  BSYNC.RECONVERGENT B1 ;  /* 0x0000000000017941 */ /* 0x000fea0003800200 */
.L_x_75:
[----:B------:R-:W-:-:S05]  /*12c0*/  IMAD.IADD R7, R7, 0x1, R8 ;  /* 0x0000000107077824 */ /* 0x000fca00078e0208 */
[----:B------:R1:W-:Y:S02]  /*12d0*/  STS [R2], R7 ;  /* 0x0000000702007388 */ /* 0x0003e40000000800 */
.L_x_74:
[----:B------:R-:W-:Y:S05]  /*12e0*/  BSYNC.RECONVERGENT B0 ;  /* 0x0000000000007941 */ /* 0x000fea0003800200 */
.L_x_73:
        /* <DEDUP_REMOVED lines=28> */
.L_x_80:
[----:B------:R-:W-:Y:S05]  /*14b0*/  BSYNC.RECONVERGENT B1 ;  /* 0x0000000000017941 */ /* 0x000fea0003800200 */
.L_x_79:
[----:B------:R-:W-:-:S05]  /*14c0*/  IMAD.IADD R7, R7, 0x1, R8 ;  /* 0x0000000107077824 */ /* 0x000fca00078e0208 */
[----:B------:R1:W-:Y:S02]  /*14d0*/  STS [R2], R7 ;  /* 0x0000000702007388 */ /* 0x0003e40000000800 */
.L_x_78:
[----:B------:R-:W-:Y:S05]  /*14e0*/  BSYNC.RECONVERGENT B0 ;  /* 0x0000000000007941 */ /* 0x000fea0003800200 */
.L_x_77:
[----:B------:R-:W-:Y:S01]  /*14f0*/  BAR.SYNC.DEFER_BLOCKING 0x0 ;  /* 0x0000000000007b1d */ /* 0x000fe20000010000 */
[----:B------:R-:W-:Y:S02]  /*1500*/  ISETP.NE.AND P0, PT, R17, RZ, PT ;  /* 0x000000ff1100720c */ /* 0x000fe40003f05270 */
[----:B------:R-:W-:Y:S02]  /*1510*/  ISETP.NE.AND P1, PT, R16, RZ, PT ;  /* 0x000000ff1000720c */ /* 0x000fe40003f25270 */
[C---:B------:R-:W-:Y:S02]  /*1520*/  ISETP.EQ.XOR P0, PT, R4.reuse, 0x400, !P0 ;  /* 0x000004000400780c */ /* 0x040fe40004702a70 */
[----:B------:R-:W-:-:S11]  /*1530*/  ISETP.EQ.XOR P1, PT, R4, 0x400, !P1 ;  /* 0x000004000400780c */ /* 0x000fd60004f22a70 */
[----:B------:R-:W-:Y:S04]  /*1540*/  @P0 LDS R5, [R2] ;  /* 0x0000000002050984 */ /* 0x000fe80000000800 */
[----:B------:R-:W5:Y:S02]  /*1550*/  @P0 LDS R6, [R2+0x800] ;  /* 0x0008000002060984 */ /* 0x000f640000000800 */
[----:B-----5:R-:W-:-:S05]  /*1560*/  @P0 IMAD.IADD R5, R5, 0x1, R6 ;  /* 0x0000000105050824 */ /* 0x020fca00078e0206 */
[----:B------:R-:W-:Y:S01]  /*1570*/  @P0 STS [R2+0x800], R5 ;  /* 0x0008000502000388 */ /* 0x000fe20000000800 */
[----:B------:R-:W-:Y:S01]  /*1580*/  BAR.SYNC.DEFER_BLOCKING 0x0 ;  /* 0x0000000000007b1d */ /* 0x000fe20000010000 */
[----:B------:R-:W-:-:S04]  /*1590*/  ISETP.NE.AND P0, PT, R15, RZ, PT ;  /* 0x000000ff0f00720c */ /* 0x000fc80003f05270 */
[----:B------:R-:W-:Y:S01]  /*15a0*/  ISETP.EQ.XOR P0, PT, R4, 0x400, !P0 ;  /* 0x000004000400780c */ /* 0x000fe20004702a70 */
[----:B------:R-:W-:Y:S04]  /*15b0*/  @P1 LDS R6, [R2] ;  /* 0x0000000002061984 */ /* 0x000fe80000000800 */
[----:B01234-:R-:W0:Y:S02]  /*15c0*/  @P1 LDS R7, [R2+0x400] ;  /* 0x0004000002071984 */ /* 0x01fe240000000800 */
[----:B0-----:R-:W-:-:S05]  /*15d0*/  @P1 IMAD.IADD R7, R6, 0x1, R7 ;  /* 0x0000000106071824 */ /* 0x001fca00078e0207 */
[----:B------:R-:W-:Y:S01]  /*15e0*/  @P1 STS [R2+0x400], R7 ;  /* 0x0004000702001388 */ /* 0x000fe20000000800 */
[----:B------:R-:W-:Y:S01]  /*15f0*/  BAR.SYNC.DEFER_BLOCKING 0x0 ;  /* 0x0000000000007b1d */ /* 0x000fe20000010000 */
[----:B------:R-:W-:-:S04]  /*1600*/  ISETP.NE.AND P1, PT, R14, RZ, PT ;  /* 0x000000ff0e00720c */ /* 0x000fc80003f25270 */
[----:B------:R-:W-:Y:S01]  /*1610*/  ISETP.EQ.XOR P1, PT, R4, 0x400, !P1 ;  /* 0x000004000400780c */ /* 0x000fe20004f22a70 */
[----:B------:R-:W-:Y:S04]  /*1620*/  @P0 LDS R6, [R2] ;  /* 0x0000000002060984 */ /* 0x000fe80000000800 */
[----:B------:R-:W0:Y:S02]  /*1630*/  @P0 LDS R15, [R2+0x200] ;  /* 0x00020000020f0984 */ /* 0x000e240000000800 */
        /* <DEDUP_REMOVED lines=39> */
[----:B------:R-:W-:Y:S01]  /*18b0*/  ISETP.EQ.OR P1, PT, R4, 0x400, !P1 ;  /* 0x000004000400780c */ /* 0x000fe20004f22670 */
[----:B------:R-:W-:Y:S04]  /*18c0*/  @P0 LDS R6, [R2] ;  /* 0x0000000002060984 */ /* 0x000fe80000000800 */
[----:B------:R-:W0:Y:S02]  /*18d0*/  @P0 LDS R9, [R2+0x8] ;  /* 0x0000080002090984 */ /* 0x000e240000000800 */
[----:B0-----:R-:W-:-:S05]  /*18e0*/  @P0 IMAD.IADD R9, R6, 0x1, R9 ;  /* 0x0000000106090824 */ /* 0x001fca00078e0209 */
[----:B------:R-:W-:Y:S01]  /*18f0*/  @P0 STS [R2+0x8], R9 ;  /* 0x0000080902000388 */ /* 0x000fe20000000800 */
[----:B------:R-:W-:Y:S06]  /*1900*/  BAR.SYNC.DEFER_BLOCKING 0x0 ;  /* 0x0000000000007b1d */ /* 0x000fec0000010000 */
[----:B------:R-:W-:Y:S04]  /*1910*/  @!P1 LDS R3, [R2] ;  /* 0x0000000002039984 */ /* 0x000fe80000000800 */
[----:B------:R-:W0:Y:S02]  /*1920*/  @!P1 LDS R4, [R2+0x4] ;  /* 0x0000040002049984 */ /* 0x000e240000000800 */
[----:B0-----:R-:W-:-:S02]  /*1930*/  @!P1 IMAD.IADD R3, R3, 0x1, R4 ;  /* 0x0000000103039824 */ /* 0x001fc400078e0204 */
[----:B------:R-:W0:Y:S03]  /*1940*/  LDC.64 R4, c[0x0][0x380] ;  /* 0x0000e000ff047b82 */ /* 0x000e260000000a00 */
[----:B------:R-:W-:Y:S05]  /*1950*/  @!P1 STS [R2+0x4], R3 ;  /* 0x0000040302009388 */ /* 0x000fea0000000800 */
[----:B------:R-:W-:Y:S01]  /*1960*/  BAR.SYNC.DEFER_BLOCKING 0x0 ;  /* 0x0000000000007b1d */ /* 0x000fe20000010000 */
[----:B0-----:R-:W-:-:S05]  /*1970*/  IMAD.WIDE.U32 R4, R0, 0x4, R4 ;  /* 0x0000000400047825 */ /* 0x001fca00078e0004 */
[----:B------:R-:W0:Y:S04]  /*1980*/  LDS R7, [R2] ;  /* 0x0000000002077984 */ /* 0x000e280000000800 */
[----:B0-----:R-:W-:Y:S01]  /*1990*/  STG.E desc[UR6][R4.64], R7 ;  /* 0x0000000704007986 */ /* 0x001fe2000c101906 */
[----:B------:R-:W-:Y:S06]  /*19a0*/  BAR.SYNC.DEFER_BLOCKING 0x0 ;  /* 0x0000000000007b1d */ /* 0x000fec0000010000 */
[----:B------:R-:W-:Y:S05]  /*19b0*/  EXIT ;  /* 0x000000000000794d */ /* 0x000fea0003800000 */
.L_x_81:
        /* <DEDUP_REMOVED lines=12> */
.L_x_87:


//--------------------- .text._Z18scanPartialResultsPiS_ --------------------------
	.section	.text._Z18scanPartialResultsPiS_,"ax",@progbits
	.align	128
        .global         _Z18scanPartialResultsPiS_
        .type           _Z18scanPartialResultsPiS_,@function
        .size           _Z18scanPartialResultsPiS_,(.L_x_88 - _Z18scanPartialResultsPiS_)
        .other          _Z18scanPartialResultsPiS_,@"STO_CUDA_ENTRY STV_DEFAULT"
_Z18scanPartialResultsPiS_:
.text._Z18scanPartialResultsPiS_:
        /* <DEDUP_REMOVED lines=10> */
[----:B--2---:R0:W2:Y:S01]  /*00a0*/  @!P0 LDG.E R9, desc[UR8][R4.64+0xffc] ;  /* 0x000ffc0804098981 */ /* 0x0040a2000c1e1900 */
[----:B------:R-:W1:Y:S01]  /*00b0*/  S2UR UR5, SR_CgaCtaId ;  /* 0x00000000000579c3 */ /* 0x000e620000008800 */
[----:B------:R-:W-:Y:S01]  /*00c0*/  IADD3 R3, PT, PT, -R0, 0x7ffe, RZ ;  /* 0x00007ffe00037810 */ /* 0x000fe20007ffe1ff */
[----:B------:R-:W-:-:S03]  /*00d0*/  UMOV UR4, 0x400 ;  /* 0x0000040000047882 */ /* 0x000fc60000000000 */
[----:B------:R-:W-:-:S04]  /*00e0*/  LOP3.LUT R2, R3, 0x1, RZ, 0xc0, !PT ;  /* 0x0000000103027812 */ /* 0x000fc800078ec0ff */
[----:B------:R-:W-:Y:S02]  /*00f0*/  ISETP.NE.U32.AND P0, PT, R2, 0x1, PT ;  /* 0x000000010200780c */ /* 0x000fe40003f05070 */
[----:B0-----:R-:W-:-:S04]  /*0100*/  LOP3.LUT R4, R3, 0x3, RZ, 0xc0, !PT ;  /* 0x0000000303047812 */ /* 0x001fc800078ec0ff */
[----:B------:R-:W-:Y:S01]  /*0110*/  ISETP.NE.AND P1, PT, R4, 0x3, PT ;  /* 0x000000030400780c */ /* 0x000fe20003f25270 */
[----:B-1----:R-:W-:Y:S02]  /*0120*/  ULEA UR5, UR5, UR4, 0x18 ;  /* 0x0000000405057291 */ /* 0x002fe4000f8ec0ff */
[----:B------:R-:W-:-:S04]  /*0130*/  UIMAD UR4, UR6, UR7, URZ ;  /* 0x00000007060472a4 */ /* 0x000fc8000f8e02ff */
[C---:B------:R-:W-:Y:S02]  /*0140*/  LEA R2, R0.reuse, UR5, 0x2 ;  /* 0x0000000500027c11 */ /* 0x040fe4000f8e10ff */
[----:B------:R-:W-:-:S03]  /*0150*/  VIADD R11, R0, UR4 ;  /* 0x00000004000b7c36 */ /* 0x000fc60008000000 */
[----:B--2---:R-:W-:Y:S01]  /*0160*/  STS [R2], R9 ;  /* 0x0000000902007388 */ /* 0x004fe20000000800 */
[----:B------:R-:W-:Y:S06]  /*0170*/  BAR.SYNC.DEFER_BLOCKING 0x0 ;  /* 0x0000000000007b1d */ /* 0x000fec0000010000 */
[----:B------:R-:W-:Y:S04]  /*0180*/  @!P0 LDS R6, [R2+-0x4] ;  /* 0xfffffc0002068984 */ /* 0x000fe80000000800 */
[----:B------:R-:W0:Y:S02]  /*0190*/  @!P0 LDS R5, [R2] ;  /* 0x0000000002058984 */ /* 0x000e240000000800 */
[----:B0-----:R-:W-:Y:S01]  /*01a0*/  @!P0 IMAD.IADD R5, R6, 0x1, R5 ;  /* 0x0000000106058824 */ /* 0x001fe200078e0205 */
[----:B------:R-:W-:-:S04]  /*01b0*/  LOP3.LUT R6, R3, 0x7, RZ, 0xc0, !PT ;  /* 0x0000000703067812 */ /* 0x000fc800078ec0ff */
[----:B------:R0:W-:Y:S01]  /*01c0*/  @!P0 STS [R2], R5 ;  /* 0x0000000502008388 */ /* 0x0001e20000000800 */
[----:B------:R-:W-:Y:S01]  /*01d0*/  BAR.SYNC.DEFER_BLOCKING 0x0 ;  /* 0x0000000000007b1d */ /* 0x000fe20000010000 */
[----:B------:R-:W-:Y:S02]  /*01e0*/  ISETP.NE.AND P0, PT, R6, 0x7, PT ;  /* 0x000000070600780c */ /* 0x000fe40003f05270 */
[C---:B------:R-:W-:Y:S02]  /*01f0*/  LOP3.LUT R6, R3.reuse, 0x1f, RZ, 0xc0, !PT ;  /* 0x0000001f03067812 */ /* 0x040fe400078ec0ff */
[----:B0-----:R-:W-:Y:S01]  /*0200*/  LOP3.LUT R5, R3, 0xf, RZ, 0xc0, !PT ;  /* 0x0000000f03057812 */ /* 0x001fe200078ec0ff */
[----:B------:R-:W-:Y:S04]  /*0210*/  @!P1 LDS R4, [R2+-0x8] ;  /* 0xfffff80002049984 */ /* 0x000fe80000000800 */
[----:B------:R-:W0:Y:S02]  /*0220*/  @!P1 LDS R7, [R2] ;  /* 0x0000000002079984 */ /* 0x000e240000000800 */
[----:B0-----:R-:W-:-:S05]  /*0230*/  @!P1 IMAD.IADD R7, R4, 0x1, R7 ;  /* 0x0000000104079824 */ /* 0x001fca00078e0207 */
[----:B------:R-:W-:Y:S01]  /*0240*/  @!P1 STS [R2], R7 ;  /* 0x0000000702009388 */ /* 0x000fe20000000800 */
[----:B------:R-:W-:Y:S01]  /*0250*/  BAR.SYNC.DEFER_BLOCKING 0x0 ;  /* 0x0000000000007b1d */ /* 0x000fe20000010000 */
[----:B------:R-:W-:-:S05]  /*0260*/  ISETP.NE.AND P1, PT, R5, 0xf, PT ;  /* 0x0000000f0500780c */ /* 0x000fca0003f25270 */
[----:B------:R-:W-:Y:S04]  /*0270*/  @!P0 LDS R4, [R2+-0x10] ;  /* 0xfffff00002048984 */ /* 0x000fe80000000800 */
[----:B------:R-:W0:Y:S02]  /*0280*/  @!P0 LDS R9, [R2] ;  /* 0x0000000002098984 */ /* 0x000e240000000800 */
[----:B0-----:R-:W-:-:S05]  /*0290*/  @!P0 IMAD.IADD R9, R4, 0x1, R9 ;  /* 0x0000000104098824 */ /* 0x001fca00078e0209 */
[----:B------:R-:W-:Y:S01]  /*02a0*/  @!P0 STS [R2], R9 ;  /* 0x0000000902008388 */ /* 0x000fe20000000800 */
[----:B------:R-:W-:Y:S01]  /*02b0*/  BAR.SYNC.DEFER_BLOCKING 0x0 ;  /* 0x0000000000007b1d */ /* 0x000fe20000010000 */
[----:B------:R-:W-:Y:S02]  /*02c0*/  ISETP.NE.AND P0, PT, R6, 0x1f, PT ;  /* 0x0000001f0600780c */ /* 0x000fe40003f05270 */
[----:B------:R-:W-:-:S03]  /*02d0*/  LOP3.LUT R6, R3, 0x3f, RZ, 0xc0, !PT ;  /* 0x0000003f03067812 */ /* 0x000fc600078ec0ff */
[----:B------:R-:W-:Y:S04]  /*02e0*/  @!P1 LDS R4, [R2+-0x20] ;  /* 0xffffe00002049984 */ /* 0x000fe80000000800 */
[----:B------:R-:W0:Y:S02]  /*02f0*/  @!P1 LDS R5, [R2] ;  /* 0x0000000002059984 */ /* 0x000e240000000800 */
[----:B0-----:R-:W-:-:S05]  /*0300*/  @!P1 IMAD.IADD R5, R4, 0x1, R5 ;  /* 0x0000000104059824 */ /* 0x001fca00078e0205 */
        /* <DEDUP_REMOVED lines=17> */
[C---:B------:R-:W-:Y:S02]  /*0420*/  LOP3.LUT R6, R3.reuse, 0x1ff, RZ, 0xc0, !PT ;  /* 0x000001ff03067812 */ /* 0x040fe400078ec0ff */
[----:B------:R-:W-:Y:S01]  /*0430*/  LOP3.LUT R3, R3, 0x3ff, RZ, 0xc0, !PT ;  /* 0x000003ff03037812 */ /* 0x000fe200078ec0ff */
        /* <DEDUP_REMOVED lines=14> */
[----:B0-----:R-:W-:Y:S02]  /*0520*/  @!P0 IMAD.IADD R9, R4, 0x1, R9 ;  /* 0x0000000104098824 */ /* 0x001fe400078e0209 */
[----:B------:R-:W0:Y:S03]  /*0530*/  LDC.64 R4, c[0x0][0x388] ;  /* 0x0000e200ff047b82 */ /* 0x000e260000000a00 */
[----:B------:R-:W-:Y:S05]  /*0540*/  @!P0 STS [R2], R9 ;  /* 0x0000000902008388 */ /* 0x000fea0000000800 */
[----:B------:R-:W-:Y:S01]  /*0550*/  BAR.SYNC.DEFER_BLOCKING 0x0 ;  /* 0x0000000000007b1d */ /* 0x000fe20000010000 */
[----:B0-----:R-:W-:-:S05]  /*0560*/  IMAD.WIDE.U32 R4, R11, 0x4, R4 ;  /* 0x000000040b047825 */ /* 0x001fca00078e0004 */
[----:B------:R-:W-:Y:S04]  /*0570*/  @!P1 LDS R3, [R2+-0x800] ;  /* 0xfff8000002039984 */ /* 0x000fe80000000800 */
[----:B------:R-:W0:Y:S02]  /*0580*/  @!P1 LDS R6, [R2] ;  /* 0x0000000002069984 */ /* 0x000e240000000800 */
[----:B0-----:R-:W-:Y:S02]  /*0590*/  @!P1 IMAD.IADD R3, R3, 0x1, R6 ;  /* 0x0000000103039824 */ /* 0x001fe400078e0206 */
[----:B------:R-:W0:Y:S03]  /*05a0*/  LDC.64 R6, c[0x0][0x380] ;  /* 0x0000e000ff067b82 */ /* 0x000e260000000a00 */
[----:B------:R-:W-:Y:S05]  /*05b0*/  @!P1 STS [R2], R3 ;  /* 0x0000000302009388 */ /* 0x000fea0000000800 */
[----:B------:R-:W-:Y:S06]  /*05c0*/  BAR.SYNC.DEFER_BLOCKING 0x0 ;  /* 0x0000000000007b1d */ /* 0x000fec0000010000 */
[----:B------:R-:W2:Y:S01]  /*05d0*/  LDG.E R4, desc[UR8][R4.64] ;  /* 0x0000000804047981 */ /* 0x000ea2000c1e1900 */
[----:B0-----:R-:W-:-:S03]  /*05e0*/  IMAD.WIDE.U32 R6, R11, 0x4, R6 ;  /* 0x000000040b067825 */ /* 0x001fc600078e0006 */
[----:B------:R-:W2:Y:S02]  /*05f0*/  LDS R9, [UR5+0xffc] ;  /* 0x000ffc05ff097984 */ /* 0x000ea40008000800 */
[----:B--2---:R-:W-:-:S05]  /*0600*/  IMAD.IADD R9, R4, 0x1, R9 ;  /* 0x0000000104097824 */ /* 0x004fca00078e0209 */
[----:B------:R-:W-:Y:S01]  /*0610*/  STG.E desc[UR8][R6.64], R9 ;  /* 0x0000000906007986 */ /* 0x000fe2000c101908 */
[----:B------:R-:W-:Y:S06]  /*0620*/  BAR.SYNC.DEFER_BLOCKING 0x0 ;  /* 0x0000000000007b1d */ /* 0x000fec0000010000 */
[----:B------:R-:W-:Y:S05]  /*0630*/  EXIT ;  /* 0x000000000000794d */ /* 0x000fea0003800000 */
.L_x_82:
        /* <DEDUP_REMOVED lines=12> */
.L_x_88:


//--------------------- .text._Z10scanKernelPiS_  --------------------------
	.section	.text._Z10scanKernelPiS_,"ax",@progbits
	.align	128
        .global         _Z10scanKernelPiS_
        .type           _Z10scanKernelPiS_,@function
        .size           _Z10scanKernelPiS_,(.L_x_89 - _Z10scanKernelPiS_)
        .other          _Z10scanKernelPiS_,@"STO_CUDA_ENTRY STV_DEFAULT"
_Z10scanKernelPiS_:
.text._Z10scanKernelPiS_:
        /* <DEDUP_REMOVED lines=12> */
[----:B0-----:R-:W-:-:S06]  /*00c0*/  ULEA UR4, UR5, UR4, 0x18 ;  /* 0x0000000405047291 */ /* 0x001fcc000f8ec0ff */
[C---:B------:R-:W-:Y:S01]  /*00d0*/  LEA R2, R4.reuse, UR4, 0x2 ;  /* 0x0000000404027c11 */ /* 0x040fe2000f8e10ff */
[----:B------:R-:W-:-:S05]  /*00e0*/  VIADD R4, R4, 0x1 ;  /* 0x0000000104047836 */ /* 0x000fca0000000000 */
[----:B------:R-:W-:Y:S01]  /*00f0*/  LOP3.LUT P1, R5, R4, 0x3, RZ, 0xc0, !PT ;  /* 0x0000000304057812 */ /* 0x000fe2000782c0ff */
[----:B--2---:R-:W-:Y:S01]  /*0100*/  STS [R2], R7 ;  /* 0x0000000702007388 */ /* 0x004fe20000000800 */
[----:B------:R-:W-:Y:S06]  /*0110*/  BAR.SYNC.DEFER_BLOCKING 0x0 ;  /* 0x0000000000007b1d */ /* 0x000fec0000010000 */
[----:B------:R-:W-:Y:S04]  /*0120*/  @P0 LDS R8, [R2+-0x4] ;  /* 0xfffffc0002080984 */ /* 0x000fe80000000800 */
[----:B------:R-:W0:Y:S02]  /*0130*/  @P0 LDS R9, [R2] ;  /* 0x0000000002090984 */ /* 0x000e240000000800 */
[----:B0-----:R-:W-:-:S05]  /*0140*/  @P0 IMAD.IADD R9, R8, 0x1, R9 ;  /* 0x0000000108090824 */ /* 0x001fca00078e0209 */
[----:B------:R-:W-:Y:S01]  /*0150*/  @P0 STS [R2], R9 ;  /* 0x0000000902000388 */ /* 0x000fe20000000800 */
[----:B------:R-:W-:Y:S01]  /*0160*/  BAR.SYNC.DEFER_BLOCKING 0x0 ;  /* 0x0000000000007b1d */ /* 0x000fe20000010000 */
[----:B------:R-:W-:-:S05]  /*0170*/  LOP3.LUT P0, R6, R4, 0x7, RZ, 0xc0, !PT ;  /* 0x0000000704067812 */ /* 0x000fca000780c0ff */
[----:B------:R-:W-:Y:S04]  /*0180*/  @!P1 LDS R8, [R2+-0x8] ;  /* 0xfffff80002089984 */ /* 0x000fe80000000800 */
[----:B------:R-:W0:Y:S02]  /*0190*/  @!P1 LDS R11, [R2] ;  /* 0x00000000020b9984 */ /* 0x000e240000000800 */
[----:B0-----:R-:W-:-:S05]  /*01a0*/  @!P1 IMAD.IADD R11, R8, 0x1, R11 ;  /* 0x00000001080b9824 */ /* 0x001fca00078e020b */
[----:B------:R-:W-:Y:S01]  /*01b0*/  @!P1 STS [R2], R11 ;  /* 0x0000000b02009388 */ /* 0x000fe20000000800 */
        /* <DEDUP_REMOVED lines=43> */
[----:B------:R-:W-:-:S04]  /*0470*/  ISETP.NE.AND P0, PT, R16, RZ, PT ;  /* 0x000000ff1000720c */ /* 0x000fc80003f05270 */
[----:B------:R-:W-:Y:S01]  /*0480*/  ISETP.EQ.XOR P0, PT, R4, 0x400, !P0 ;  /* 0x000004000400780c */ /* 0x000fe20004702a70 */
[----:B------:R-:W-:Y:S04]  /*0490*/  @!P1 LDS R12, [R2+-0x800] ;  /* 0xfff80000020c9984 */ /* 0x000fe80000000800 */
[----:B------:R-:W0:Y:S02]  /*04a0*/  @!P1 LDS R17, [R2] ;  /* 0x0000000002119984 */ /* 0x000e240000000800 */
[----:B0-----:R-:W-:-:S05]  /*04b0*/  @!P1 IMAD.IADD R17, R12, 0x1, R17 ;  /* 0x000000010c119824 */ /* 0x001fca00078e0211 */
[----:B------:R-:W-:Y:S01]  /*04c0*/  @!P1 STS [R2], R17 ;  /* 0x0000001102009388 */ /* 0x000fe20000000800 */
        /* <DEDUP_REMOVED lines=75> */
.L_x_83:
        /* <DEDUP_REMOVED lines=16> */
.L_x_89:


//--------------------- .text._Z16divideScanResultPiS_ --------------------------
	.section	.text._Z16divideScanResultPiS_,"ax",@progbits
	.align	128
        .global         _Z16divideScanResultPiS_
        .type           _Z16divideScanResultPiS_,@function
        .size           _Z16divideScanResultPiS_,(.L_x_90 - _Z16divideScanResultPiS_)
        .other          _Z16divideScanResultPiS_,@"STO_CUDA_ENTRY STV_DEFAULT"
_Z16divideScanResultPiS_:
.text._Z16divideScanResultPiS_:
[----:B------:R-:W-:Y:S01]  /*0000*/  LDC R1, c[0x0][0x37c] ;  /* 0x0000df00ff017b82 */ /* 0x000fe20000000800 */
[----:B------:R-:W0:Y:S07]  /*0010*/  S2R R7, SR_TID.X ;  /* 0x0000000000077919 */ /* 0x000e2e0000002100 */
[----:B------:R-:W0:Y:S01]  /*0020*/  S2UR UR6, SR_CTAID.X ;  /* 0x00000000000679c3 */ /* 0x000e220000002500 */
[----:B------:R-:W1:Y:S07]  /*0030*/  LDCU.64 UR4, c[0x0][0x358] ;  /* 0x00006b00ff0477ac */ /* 0x000e6e0008000a00 */
[----:B------:R-:W0:Y:S08]  /*0040*/  LDC R0, c[0x0][0x360] ;  /* 0x0000d800ff007b82 */ /* 0x000e300000000800 */
[----:B------:R-:W2:Y:S08]  /*0050*/  LDC.64 R2, c[0x0][0x388] ;  /* 0x0000e200ff027b82 */ /* 0x000eb00000000a00 */
[----:B------:R-:W3:Y:S01]  /*0060*/  LDC.64 R4, c[0x0][0x380] ;  /* 0x0000e000ff047b82 */ /* 0x000ee20000000a00 */
[----:B0-----:R-:W-:-:S04]  /*0070*/  IMAD R7, R0, UR6, R7 ;  /* 0x0000000600077c24 */ /* 0x001fc8000f8e0207 */
[----:B--2---:R-:W-:-:S06]  /*0080*/  IMAD.WIDE.U32 R2, R7, 0x4, R2 ;  /* 0x0000000407027825 */ /* 0x004fcc00078e0002 */
[----:B-1----:R-:W2:Y:S01]  /*0090*/  LDG.E R2, desc[UR4][R2.64] ;  /* 0x0000000402027981 */ /* 0x002ea2000c1e1900 */
[----:B---3--:R-:W-:Y:S01]  /*00a0*/  IMAD.WIDE.U32 R4, R7, 0x4, R4 ;  /* 0x0000000407047825 */ /* 0x008fe200078e0004 */
[----:B--2---:R-:W-:-:S04]  /*00b0*/  IADD3 R0, PT, PT, R2, -0x1, RZ ;  /* 0xffffffff02007810 */ /* 0x004fc80007ffe0ff */
[----:B------:R-:W-:-:S04]  /*00c0*/  SHF.R.S32.HI R9, RZ, 0x1f, R0 ;  /* 0x0000001fff097819 */ /* 0x000fc80000011400 */
[----:B------:R-:W-:-:S04]  /*00d0*/  LEA.HI R9, R9, R0, RZ, 0xa ;  /* 0x0000000009097211 */ /* 0x000fc800078f50ff */
[----:B------:R-:W-:-:S05]  /*00e0*/  SHF.R.S32.HI R9, RZ, 0xa, R9 ;  /* 0x0000000aff097819 */ /* 0x000fca0000011409 */
[----:B------:R-:W-:Y:S01]  /*00f0*/  STG.E desc[UR4][R4.64], R9 ;  /* 0x0000000904007986 */ /* 0x000fe2000c101904 */
[----:B------:R-:W-:Y:S05]  /*0100*/  EXIT ;  /* 0x000000000000794d */ /* 0x000fea0003800000 */
.L_x_84:
        /* <DEDUP_REMOVED lines=15> */
.L_x_90:


//--------------------- .text._Z9addKernelPiPKiS1_ --------------------------
	.section	.text._Z9addKernelPiPKiS1_,"ax",@progbits
	.align	128
        .global         _Z9addKernelPiPKiS1_
        .type           _Z9addKernelPiPKiS1_,@function
        .size           _Z9addKernelPiPKiS1_,(.L_x_91 - _Z9addKernelPiPKiS1_)
        .other          _Z9addKernelPiPKiS1_,@"STO_CUDA_ENTRY STV_DEFAULT"
_Z9addKernelPiPKiS1_:
.text._Z9addKernelPiPKiS1_:
[----:B------:R-:W-:Y:S01]  /*0000*/  LDC R1, c[0x0][0x37c] ;  /* 0x0000df00ff017b82 */ /* 0x000fe20000000800 */
[----:B------:R-:W0:Y:S07]  /*0010*/  S2R R9, SR_TID.X ;  /* 0x0000000000097919 */ /* 0x000e2e0000002100 */
[----:B------:R-:W0:Y:S01]  /*0020*/  LDC.64 R2, c[0x0][0x388] ;  /* 0x0000e200ff027b82 */ /* 0x000e220000000a00 */
[----:B------:R-:W1:Y:S07]  /*0030*/  LDCU.64 UR4, c[0x0][0x358] ;  /* 0x00006b00ff0477ac */ /* 0x000e6e0008000a00 */
[----:B------:R-:W2:Y:S08]  /*0040*/  LDC.64 R4, c[0x0][0x390] ;  /* 0x0000e400ff047b82 */ /* 0x000eb00000000a00 */
[----:B------:R-:W3:Y:S01]  /*0050*/  LDC.64 R6, c[0x0][0x380] ;  /* 0x0000e000ff067b82 */ /* 0x000ee20000000a00 */
[----:B0-----:R-:W-:-:S04]  /*0060*/  IMAD.WIDE.U32 R2, R9, 0x4, R2 ;  /* 0x0000000409027825 */ /* 0x001fc800078e0002 */
[C---:B--2---:R-:W-:Y:S02]  /*0070*/  IMAD.WIDE.U32 R4, R9.reuse, 0x4, R4 ;  /* 0x0000000409047825 */ /* 0x044fe400078e0004 */
[----:B-1----:R-:W2:Y:S04]  /*0080*/  LDG.E R2, desc[UR4][R2.64] ;  /* 0x0000000402027981 */ /* 0x002ea8000c1e1900 */
[----:B------:R-:W2:Y:S01]  /*0090*/  LDG.E R5, desc[UR4][R4.64] ;  /* 0x0000000404057981 */ /* 0x000ea2000c1e1900 */
[----:B---3--:R-:W-:Y:S01]  /*00a0*/  IMAD.WIDE.U32 R6, R9, 0x4, R6 ;  /* 0x0000000409067825 */ /* 0x008fe200078e0006 */
[----:B--2---:R-:W-:-:S05]  /*00b0*/  IADD3 R9, PT, PT, R2, R5, RZ ;  /* 0x0000000502097210 */ /* 0x004fca0007ffe0ff */
[----:B------:R-:W-:Y:S01]  /*00c0*/  STG.E desc[UR4][R6.64], R9 ;  /* 0x0000000906007986 */ /* 0x000fe2000c101904 */
[----:B------:R-:W-:Y:S05]  /*00d0*/  EXIT ;  /* 0x000000000000794d */ /* 0x000fea0003800000 */
.L_x_85:
        /* <DEDUP_REMOVED lines=10> */
.L_x_91:


//--------------------- .nv.shared._Z26scanPartialResultsModifiedPiS_ --------------------------
	.section	.nv.shared._Z26scanPartialResultsModifiedPiS_,"aw",@nobits
	.sectionflags	@""
	.align	4
.nv.shared._Z26scanPartialResultsModifiedPiS_:
	.zero		5120


//--------------------- .nv.shared.reserved.0     --------------------------
	.section	.nv.shared.reserved.0,"aw",@nobits
	.weak		__nv_reservedSMEM_offset_0_alias
	.size		__nv_reservedSMEM_offset_0_alias, 0, 64
	.other		__nv_reservedSMEM_offset_0_alias,@"STO_CUDA_RESERVED_SHARED STV_DEFAULT"
__nv_reservedSMEM_offset_0_alias:
	.zero		0
	.zero		64


//--------------------- .nv.shared._Z18scanKernelModifiedPiS_ --------------------------
	.section	.nv.shared._Z18scanKernelModifiedPiS_,"aw",@nobits
	.sectionflags	@""
	.align	4
.nv.shared._Z18scanKernelModifiedPiS_:
	.zero		5120


//--------------------- .nv.shared._Z18scanPartialResultsPiS_ --------------------------
	.section	.nv.shared._Z18scanPartialResultsPiS_,"aw",@nobits
	.sectionflags	@""
	.align	4
.nv.shared._Z18scanPartialResultsPiS_:
	.zero		5120


//--------------------- .nv.shared._Z10scanKernelPiS_ --------------------------
	.section	.nv.shared._Z10scanKernelPiS_,"aw",@nobits
	.sectionflags	@""
	.align	4
.nv.shared._Z10scanKernelPiS_:
	.zero		5120


//--------------------- .nv.constant0._Z26scanPartialResultsModifiedPiS_ --------------------------
	.section	.nv.constant0._Z26scanPartialResultsModifiedPiS_,"a",@progbits
	.sectionflags	@""
	.align	4
.nv.constant0._Z26scanPartialResultsModifiedPiS_:
	.zero		912


//--------------------- .nv.constant0._Z18scanKernelModifiedPiS_ --------------------------
	.section	.nv.constant0._Z18scanKernelModifiedPiS_,"a",@progbits
	.sectionflags	@""
	.align	4
.nv.constant0._Z18scanKernelModifiedPiS_:
	.zero		912


//--------------------- .nv.constant0._Z18scanPartialResultsPiS_ --------------------------
	.section	.nv.constant0._Z18scanPartialResultsPiS_,"a",@progbits
	.sectionflags	@""
	.align	4
.nv.constant0._Z18scanPartialResultsPiS_:
	.zero		912


//--------------------- .nv.constant0._Z10scanKernelPiS_ --------------------------
	.section	.nv.constant0._Z10scanKernelPiS_,"a",@progbits
	.sectionflags	@""
	.align	4
.nv.constant0._Z10scanKernelPiS_:
	.zero		912


//--------------------- .nv.constant0._Z16divideScanResultPiS_ --------------------------
	.section	.nv.constant0._Z16divideScanResultPiS_,"a",@progbits
	.sectionflags	@""
	.align	4
.nv.constant0._Z16divideScanResultPiS_:
	.zero		912


//--------------------- .nv.constant0._Z9addKernelPiPKiS1_ --------------------------
	.section	.nv.constant0._Z9addKernelPiPKiS1_,"a",@progbits
	.sectionflags	@""
	.align	4
.nv.constant0._Z9addKernelPiPKiS1_:
	.zero		920


//--------------------- SYMBOLS --------------------------

	.type		.nv.reservedSmem.offset0,@object
	.size		.nv.reservedSmem.offset0,0x4
	.type		.nv.reservedSmem.cap,@object
	.size		.nv.reservedSmem.cap,0x4
